// auto-generated by cutlass_sweep.gemm — config: {"arch": "sm_90", "cluster_m": 1, "cluster_n": 4, "dtype": "int8", "dtype_b": "int8", "layout": "nt", "stages": 0, "tile_k": 128, "tile_m": 64, "tile_n": 128}
#include "cutlass/cutlass.h"
#include "cutlass/gemm/collective/collective_builder.hpp"
#include "cutlass/gemm/device/gemm_universal_adapter.h"
#include "cutlass/gemm/kernel/gemm_universal.hpp"
#include "cutlass/epilogue/collective/collective_builder.hpp"

using ElemA = int8_t;
using ElemB = int8_t;
using ElemCD = int8_t;
using Acc  = int32_t;
using TileShape    = cute::Shape<cute::_64, cute::_128, cute::_128>;
using ClusterShape = cute::Shape<cute::_1, cute::_4, cute::_1>;

using CollectiveEpilogue = typename cutlass::epilogue::collective::CollectiveBuilder<
    cutlass::arch::Sm90, cutlass::arch::OpClassTensorOp,
    TileShape, ClusterShape,
    cutlass::epilogue::collective::EpilogueTileAuto,
    Acc, Acc,
    ElemCD, cutlass::layout::RowMajor, 128 / cutlass::sizeof_bits<ElemCD>::value,
    ElemCD, cutlass::layout::RowMajor, 128 / cutlass::sizeof_bits<ElemCD>::value,
    cutlass::epilogue::collective::EpilogueScheduleAuto
  >::CollectiveOp;

using CollectiveMainloop = typename cutlass::gemm::collective::CollectiveBuilder<
    cutlass::arch::Sm90, cutlass::arch::OpClassTensorOp,
    ElemA, cutlass::layout::RowMajor, 128 / cutlass::sizeof_bits<ElemA>::value,
    ElemB, cutlass::layout::ColumnMajor, 128 / cutlass::sizeof_bits<ElemB>::value,
    Acc,
    TileShape, ClusterShape,
    cutlass::gemm::collective::StageCountAutoCarveout<static_cast<int>(sizeof(typename CollectiveEpilogue::SharedStorage))>,
    cutlass::gemm::collective::KernelScheduleAuto
  >::CollectiveOp;

using GemmKernel = cutlass::gemm::kernel::GemmUniversal<
    cute::Shape<int,int,int,int>,
    CollectiveMainloop,
    CollectiveEpilogue
>;
using Gemm = cutlass::gemm::device::GemmUniversalAdapter<GemmKernel>;

// Force the device kernel symbol into the cubin without needing a host main.
auto* _anchor = &cutlass::device_kernel<GemmKernel>;


// ===== COMPILED SASS (sm_90a) =====

	.target	sm_90a

	.elftype	@"ET_EXEC"


//--------------------- .note.nv.tkinfo           --------------------------
	.section	.note.nv.tkinfo,"",@"SHT_NOTE"
	.sectionflags	@"SHF_NOTE_NV_TKINFO"
	.tkinfo
        /*0018*/ 	.word	0x00000002
        /*0030*/ 	.string	""
        /*0030*/ 	.string	"ptxas"
        /*0030*/ 	.string	"Cuda compilation tools, release 13.0, V13.0.88"
        /*0030*/ 	.string	"Build cuda_13.0.r13.0/compiler.36424714_0"
        /*0030*/ 	.string	"-arch sm_90a -m 64 "



//--------------------- .note.nv.cuinfo           --------------------------
	.section	.note.nv.cuinfo,"",@"SHT_NOTE"
	.sectionflags	@"SHF_NOTE_NV_CUINFO"
        /*0018*/ 	.short	0x0002
        /*001a*/ 	.short	0x005a
        /*001c*/ 	.short	0x0082
	.zero		2


//--------------------- .nv.info                  --------------------------
	.section	.nv.info,"",@"SHT_CUDA_INFO"
	.align	4


	//----- nvinfo : EIATTR_REGCOUNT
	.align		4
        /*0000*/ 	.byte	0x04, 0x2f
        /*0002*/ 	.short	(.L_15 - .L_14)
	.align		4
.L_14:
        /*0004*/ 	.word	index@(_ZN7cutlass13device_kernelINS_4gemm6kernel13GemmUniversalIN4cute5tupleIJiiiiEEENS1_10collective13CollectiveMmaINS1_34MainloopSm90TmaGmmaWarpSpecializedILi9ENS5_IJNS4_1CILi1EEENSA_ILi4EEESB_EEENS1_32KernelTmaWarpSpecializedPingpongEEENS5_IJNSA_ILi64EEENSA_ILi128EEESH_EEEaNS5_IJlSB_lEEEaSJ_NS4_8TiledMMAINS4_8MMA_AtomIJNS4_4SM904GMMA27MMA_64x128x32_S32S8S8_SS_TNEEEENS4_6LayoutINS5_IJSB_SB_SB_EEENS5_IJNSA_ILi0EEESS_SS_EEEEENS5_IJNS4_10UnderscoreESV_SV_EEEEENS4_23SM90_TMA_LOAD_MULTICASTENS4_14ComposedLayoutINS4_7SwizzleILi3ELi4ELi3EEENS4_18smem_ptr_flag_bitsILi8EEENSQ_INS5_IJNSA_ILi8EEESH_EEENS5_IJSH_SB_EEEEEEEvNS4_8identityENS4_13SM90_TMA_LOADES18_vS19_EENS_8epilogue10collective6detail29Sm90TmaWarpSpecializedAdapterINS1D_15DefaultEpilogueIaSJ_SJ_NS1C_6thread17LinearCombinationIaLi1EiiLNS1H_9ScaleType4KindE0ELNS_15FloatRoundStyleE2EaEENS1_15EpilogueDefaultEEEEEvvEEEEvNT_6ParamsE)
        /*0008*/ 	.word	0x000000a8


	//----- nvinfo : EIATTR_FRAME_SIZE
	.align		4
.L_15:
        /*000c*/ 	.byte	0x04, 0x11
        /*000e*/ 	.short	(.L_17 - .L_16)
	.align		4
.L_16:
        /*0010*/ 	.word	index@(_ZN7cutlass13device_kernelINS_4gemm6kernel13GemmUniversalIN4cute5tupleIJiiiiEEENS1_10collective13CollectiveMmaINS1_34MainloopSm90TmaGmmaWarpSpecializedILi9ENS5_IJNS4_1CILi1EEENSA_ILi4EEESB_EEENS1_32KernelTmaWarpSpecializedPingpongEEENS5_IJNSA_ILi64EEENSA_ILi128EEESH_EEEaNS5_IJlSB_lEEEaSJ_NS4_8TiledMMAINS4_8MMA_AtomIJNS4_4SM904GMMA27MMA_64x128x32_S32S8S8_SS_TNEEEENS4_6LayoutINS5_IJSB_SB_SB_EEENS5_IJNSA_ILi0EEESS_SS_EEEEENS5_IJNS4_10UnderscoreESV_SV_EEEEENS4_23SM90_TMA_LOAD_MULTICASTENS4_14ComposedLayoutINS4_7SwizzleILi3ELi4ELi3EEENS4_18smem_ptr_flag_bitsILi8EEENSQ_INS5_IJNSA_ILi8EEESH_EEENS5_IJSH_SB_EEEEEEEvNS4_8identityENS4_13SM90_TMA_LOADES18_vS19_EENS_8epilogue10collective6detail29Sm90TmaWarpSpecializedAdapterINS1D_15DefaultEpilogueIaSJ_SJ_NS1C_6thread17LinearCombinationIaLi1EiiLNS1H_9ScaleType4KindE0ELNS_15FloatRoundStyleE2EaEENS1_15EpilogueDefaultEEEEEvvEEEEvNT_6ParamsE)
        /*0014*/ 	.word	0x00000008


	//----- nvinfo : EIATTR_MIN_STACK_SIZE
	.align		4
.L_17:
        /*0018*/ 	.byte	0x04, 0x12
        /*001a*/ 	.short	(.L_19 - .L_18)
	.align		4
.L_18:
        /*001c*/ 	.word	index@(_ZN7cutlass13device_kernelINS_4gemm6kernel13GemmUniversalIN4cute5tupleIJiiiiEEENS1_10collective13CollectiveMmaINS1_34MainloopSm90TmaGmmaWarpSpecializedILi9ENS5_IJNS4_1CILi1EEENSA_ILi4EEESB_EEENS1_32KernelTmaWarpSpecializedPingpongEEENS5_IJNSA_ILi64EEENSA_ILi128EEESH_EEEaNS5_IJlSB_lEEEaSJ_NS4_8TiledMMAINS4_8MMA_AtomIJNS4_4SM904GMMA27MMA_64x128x32_S32S8S8_SS_TNEEEENS4_6LayoutINS5_IJSB_SB_SB_EEENS5_IJNSA_ILi0EEESS_SS_EEEEENS5_IJNS4_10UnderscoreESV_SV_EEEEENS4_23SM90_TMA_LOAD_MULTICASTENS4_14ComposedLayoutINS4_7SwizzleILi3ELi4ELi3EEENS4_18smem_ptr_flag_bitsILi8EEENSQ_INS5_IJNSA_ILi8EEESH_EEENS5_IJSH_SB_EEEEEEEvNS4_8identityENS4_13SM90_TMA_LOADES18_vS19_EENS_8epilogue10collective6detail29Sm90TmaWarpSpecializedAdapterINS1D_15DefaultEpilogueIaSJ_SJ_NS1C_6thread17LinearCombinationIaLi1EiiLNS1H_9ScaleType4KindE0ELNS_15FloatRoundStyleE2EaEENS1_15EpilogueDefaultEEEEEvvEEEEvNT_6ParamsE)
        /*0020*/ 	.word	0x00000008
.L_19:


//--------------------- .nv.compat                --------------------------
	.section	.nv.compat,"",@"SHT_CUDA_COMPAT_INFO"
	.align	4
        /*0000*/ 	.byte	0x02, 0x09, 0x01, 0x00, 0x02, 0x02, 0x04, 0x00, 0x02, 0x05, 0x05, 0x00, 0x03, 0x07, 0x01, 0x01
        /*0010*/ 	.byte	0x02, 0x03, 0x01, 0x00, 0x02, 0x06, 0x01, 0x00, 0x04, 0x0b, 0x08, 0x00, 0x00, 0x00, 0x00, 0x00
        /*0020*/ 	.byte	0x00, 0x00, 0x00, 0x00


//--------------------- .nv.info._ZN7cutlass13device_kernelINS_4gemm6kernel13GemmUniversalIN4cute5tupleIJiiiiEEENS1_10collective13CollectiveMmaINS1_34MainloopSm90TmaGmmaWarpSpecializedILi9ENS5_IJNS4_1CILi1EEENSA_ILi4EEESB_EEENS1_32KernelTmaWarpSpecializedPingpongEEENS5_IJNSA_ILi64EEENSA_ILi128EEESH_EEEaNS5_IJlSB_lEEEaSJ_NS4_8TiledMMAINS4_8MMA_AtomIJNS4_4SM904GMMA27MMA_64x128x32_S32S8S8_SS_TNEEEENS4_6LayoutINS5_IJSB_SB_SB_EEENS5_IJNSA_ILi0EEESS_SS_EEEEENS5_IJNS4_10UnderscoreESV_SV_EEEEENS4_23SM90_TMA_LOAD_MULTICASTENS4_14ComposedLayoutINS4_7SwizzleILi3ELi4ELi3EEENS4_18smem_ptr_flag_bitsILi8EEENSQ_INS5_IJNSA_ILi8EEESH_EEENS5_IJSH_SB_EEEEEEEvNS4_8identityENS4_13SM90_TMA_LOADES18_vS19_EENS_8epilogue10collective6detail29Sm90TmaWarpSpecializedAdapterINS1D_15DefaultEpilogueIaSJ_SJ_NS1C_6thread17LinearCombinationIaLi1EiiLNS1H_9ScaleType4KindE0ELNS_15FloatRoundStyleE2EaEENS1_15EpilogueDefaultEEEEEvvEEEEvNT_6ParamsE --------------------------
	.section	.nv.info._ZN7cutlass13device_kernelINS_4gemm6kernel13GemmUniversalIN4cute5tupleIJiiiiEEENS1_10collective13CollectiveMmaINS1_34MainloopSm90TmaGmmaWarpSpecializedILi9ENS5_IJNS4_1CILi1EEENSA_ILi4EEESB_EEENS1_32KernelTmaWarpSpecializedPingpongEEENS5_IJNSA_ILi64EEENSA_ILi128EEESH_EEEaNS5_IJlSB_lEEEaSJ_NS4_8TiledMMAINS4_8MMA_AtomIJNS4_4SM904GMMA27MMA_64x128x32_S32S8S8_SS_TNEEEENS4_6LayoutINS5_IJSB_SB_SB_EEENS5_IJNSA_ILi0EEESS_SS_EEEEENS5_IJNS4_10UnderscoreESV_SV_EEEEENS4_23SM90_TMA_LOAD_MULTICASTENS4_14ComposedLayoutINS4_7SwizzleILi3ELi4ELi3EEENS4_18smem_ptr_flag_bitsILi8EEENSQ_INS5_IJNSA_ILi8EEESH_EEENS5_IJSH_SB_EEEEEEEvNS4_8identityENS4_13SM90_TMA_LOADES18_vS19_EENS_8epilogue10collective6detail29Sm90TmaWarpSpecializedAdapterINS1D_15DefaultEpilogueIaSJ_SJ_NS1C_6thread17LinearCombinationIaLi1EiiLNS1H_9ScaleType4KindE0ELNS_15FloatRoundStyleE2EaEENS1_15EpilogueDefaultEEEEEvvEEEEvNT_6ParamsE,"",@"SHT_CUDA_INFO"
	.sectionflags	@""
	.align	4


	//----- nvinfo : EIATTR_CUDA_API_VERSION
	.align		4
        /*0000*/ 	.byte	0x04, 0x37
        /*0002*/ 	.short	(.L_21 - .L_20)
.L_20:
        /*0004*/ 	.word	0x00000082


	//----- nvinfo : EIATTR_KPARAM_INFO
	.align		4
.L_21:
        /*0008*/ 	.byte	0x04, 0x17
        /*000a*/ 	.short	(.L_23 - .L_22)
.L_22:
        /*000c*/ 	.word	0x00000000
        /*0010*/ 	.short	0x0000
        /*0012*/ 	.short	0x0070
        /*0014*/ 	.byte	0x00, 0xf0, 0x01, 0x10


	//----- nvinfo : EIATTR_SPARSE_MMA_MASK
	.align		4
.L_23:
        /*0018*/ 	.byte	0x03, 0x50
        /*001a*/ 	.short	0x0000


	//----- nvinfo : EIATTR_MAXREG_COUNT
	.align		4
        /*001c*/ 	.byte	0x03, 0x1b
        /*001e*/ 	.short	0x00a8


	//----- nvinfo : EIATTR_NUM_BARRIERS
	.align		4
        /*0020*/ 	.byte	0x02, 0x4c
        /*0022*/ 	.byte	0x01
	.zero		1


	//----- nvinfo : EIATTR_EXTERNS
	.align		4
        /*0024*/ 	.byte	0x04, 0x0f
        /*0026*/ 	.short	(.L_25 - .L_24)


	//   ....[0]....
	.align		4
.L_24:
        /*0028*/ 	.word	index@(__assertfail)


	//----- nvinfo : EIATTR_ANNOTATIONS
	.align		4
.L_25:
        /*002c*/ 	.byte	0x04, 0x55
        /*002e*/ 	.short	(.L_27 - .L_26)


	//   ....[0]....
.L_26:
        /*0030*/ 	.word	0x00000001
        /*0034*/ 	.byte	0x10, 0x0e, 0x00, 0x00, 0x01, 0x00, 0x00, 0x00, 0xb0, 0x14, 0x00, 0x00, 0x01, 0x00, 0x00, 0x00
        /*0044*/ 	.byte	0x70, 0x56, 0x00, 0x00, 0x01, 0x00, 0x00, 0x00, 0xa0, 0x62, 0x00, 0x00


	//----- nvinfo : EIATTR_MERCURY_ISA_VERSION
	.align		4
.L_27:
        /*0050*/ 	.byte	0x03, 0x5f
        /*0052*/ 	.short	0x0101


	//----- nvinfo : EIATTR_INT_WARP_WIDE_INSTR_OFFSETS
	.align		4
        /*0054*/ 	.byte	0x04, 0x31
        /*0056*/ 	.short	(.L_29 - .L_28)


	//   ....[0]....
.L_28:
        /*0058*/ 	.word	0x000005a0


	//   ....[1]....
        /*005c*/ 	.word	0x000005e0


	//   ....[2]....
        /*0060*/ 	.word	0x00000660


	//   ....[3]....
        /*0064*/ 	.word	0x000006c0


	//   ....[4]....
        /*0068*/ 	.word	0x00000770


	//   ....[5]....
        /*006c*/ 	.word	0x00000780


	//   ....[6]....
        /*0070*/ 	.word	0x000007f0


	//   ....[7]....
        /*0074*/ 	.word	0x00000840


	//   ....[8]....
        /*0078*/ 	.word	0x00002140


	//----- nvinfo : EIATTR_COOP_GROUP_MASK_REGIDS
	.align		4
.L_29:
        /*007c*/ 	.byte	0x04, 0x29
        /*007e*/ 	.short	(.L_31 - .L_30)


	//   ....[0]....
.L_30:
        /*0080*/ 	.word	0xffffffff


	//   ....[1]....
        /*0084*/ 	.word	0xffffffff


	//   ....[2]....
        /*0088*/ 	.word	0xffffffff


	//   ....[3]....
        /*008c*/ 	.word	0xffffffff


	//   ....[4]....
        /*0090*/ 	.word	0xffffffff


	//   ....[5]....
        /*0094*/ 	.word	0xffffffff


	//   ....[6]....
        /*0098*/ 	.word	0xffffffff


	//----- nvinfo : EIATTR_COOP_GROUP_INSTR_OFFSETS
	.align		4
.L_31:
        /*009c*/ 	.byte	0x04, 0x28
        /*009e*/ 	.short	(.L_33 - .L_32)


	//   ....[0]....
.L_32:
        /*00a0*/ 	.word	0x00000070


	//   ....[1]....
        /*00a4*/ 	.word	0x00000080


	//   ....[2]....
        /*00a8*/ 	.word	0x00000140


	//   ....[3]....
        /*00ac*/ 	.word	0x000003c0


	//   ....[4]....
        /*00b0*/ 	.word	0x00000400


	//   ....[5]....
        /*00b4*/ 	.word	0x000004a0


	//   ....[6]....
        /*00b8*/ 	.word	0x000009c0


	//----- nvinfo : EIATTR_REG_RECONFIG
	.align		4
.L_33:
        /*00bc*/ 	.byte	0x01, 0x54
	.zero		2


	//----- nvinfo : EIATTR_SYSCALL_OFFSETS
	.align		4
        /*00c0*/ 	.byte	0x04, 0x46
        /*00c2*/ 	.short	(.L_35 - .L_34)


	//   ....[0]....
.L_34:
        /*00c4*/ 	.word	0x000018e0


	//----- nvinfo : EIATTR_MBARRIER_INSTR_OFFSETS
	.align		4
.L_35:
        /*00c8*/ 	.byte	0x04, 0x39
        /*00ca*/ 	.short	(.L_37 - .L_36)


	//   ....[0]....
.L_36:
        /*00cc*/ 	.word	0x00000270
        /*00d0*/ 	.word	0x000000ff
        /*00d4*/ 	.word	0x00000000
        /*00d8*/ 	.short	0x0100
        /*00da*/ 	.byte	0x08
	.zero		1


	//   ....[1]....
        /*00dc*/ 	.word	0x00000280
        /*00e0*/ 	.word	0x000000ff
        /*00e4*/ 	.word	0x00000048
        /*00e8*/ 	.short	0x0100
        /*00ea*/ 	.byte	0x08
	.zero		1


	//   ....[2]....
        /*00ec*/ 	.word	0x00000290
        /*00f0*/ 	.word	0x000000ff
        /*00f4*/ 	.word	0x00000008
        /*00f8*/ 	.short	0x0100
        /*00fa*/ 	.byte	0x08
	.zero		1


	//   ....[3]....
        /*00fc*/ 	.word	0x000002a0
        /*0100*/ 	.word	0x000000ff
        /*0104*/ 	.word	0x00000050
        /*0108*/ 	.short	0x0100
        /*010a*/ 	.byte	0x08
	.zero		1


	//   ....[4]....
        /*010c*/ 	.word	0x000002b0
        /*0110*/ 	.word	0x000000ff
        /*0114*/ 	.word	0x00000010
        /*0118*/ 	.short	0x0100
        /*011a*/ 	.byte	0x08
	.zero		1


	//   ....[5]....
        /*011c*/ 	.word	0x000002c0
        /*0120*/ 	.word	0x000000ff
        /*0124*/ 	.word	0x00000058
        /*0128*/ 	.short	0x0100
        /*012a*/ 	.byte	0x08
	.zero		1


	//   ....[6]....
        /*012c*/ 	.word	0x000002d0
        /*0130*/ 	.word	0x000000ff
        /*0134*/ 	.word	0x00000018
        /*0138*/ 	.short	0x0100
        /*013a*/ 	.byte	0x08
	.zero		1


	//   ....[7]....
        /*013c*/ 	.word	0x000002e0
        /*0140*/ 	.word	0x000000ff
        /*0144*/ 	.word	0x00000060
        /*0148*/ 	.short	0x0100
        /*014a*/ 	.byte	0x08
	.zero		1


	//   ....[8]....
        /*014c*/ 	.word	0x000002f0
        /*0150*/ 	.word	0x000000ff
        /*0154*/ 	.word	0x00000020
        /*0158*/ 	.short	0x0100
        /*015a*/ 	.byte	0x08
	.zero		1


	//   ....[9]....
        /*015c*/ 	.word	0x00000300
        /*0160*/ 	.word	0x000000ff
        /*0164*/ 	.word	0x00000068
        /*0168*/ 	.short	0x0100
        /*016a*/ 	.byte	0x08
	.zero		1


	//   ....[10]....
        /*016c*/ 	.word	0x00000310
        /*0170*/ 	.word	0x000000ff
        /*0174*/ 	.word	0x00000028
        /*0178*/ 	.short	0x0100
        /*017a*/ 	.byte	0x08
	.zero		1


	//   ....[11]....
        /*017c*/ 	.word	0x00000320
        /*0180*/ 	.word	0x000000ff
        /*0184*/ 	.word	0x00000070
        /*0188*/ 	.short	0x0100
        /*018a*/ 	.byte	0x08
	.zero		1


	//   ....[12]....
        /*018c*/ 	.word	0x00000330
        /*0190*/ 	.word	0x000000ff
        /*0194*/ 	.word	0x00000030
        /*0198*/ 	.short	0x0100
        /*019a*/ 	.byte	0x08
	.zero		1


	//   ....[13]....
        /*019c*/ 	.word	0x00000340
        /*01a0*/ 	.word	0x000000ff
        /*01a4*/ 	.word	0x00000078
        /*01a8*/ 	.short	0x0100
        /*01aa*/ 	.byte	0x08
	.zero		1


	//   ....[14]....
        /*01ac*/ 	.word	0x00000350
        /*01b0*/ 	.word	0x000000ff
        /*01b4*/ 	.word	0x00000038
        /*01b8*/ 	.short	0x0100
        /*01ba*/ 	.byte	0x08
	.zero		1


	//   ....[15]....
        /*01bc*/ 	.word	0x00000360
        /*01c0*/ 	.word	0x000000ff
        /*01c4*/ 	.word	0x00000080
        /*01c8*/ 	.short	0x0100
        /*01ca*/ 	.byte	0x08
	.zero		1


	//   ....[16]....
        /*01cc*/ 	.word	0x00000370
        /*01d0*/ 	.word	0x000000ff
        /*01d4*/ 	.word	0x00000040
        /*01d8*/ 	.short	0x0100
        /*01da*/ 	.byte	0x08
	.zero		1


	//   ....[17]....
        /*01dc*/ 	.word	0x00000380
        /*01e0*/ 	.word	0x000000ff
        /*01e4*/ 	.word	0x00000088
        /*01e8*/ 	.short	0x0100
        /*01ea*/ 	.byte	0x08
	.zero		1


	//   ....[18]....
        /*01ec*/ 	.word	0x00000870
        /*01f0*/ 	.word	0x000000ff
        /*01f4*/ 	.word	0x000000c0
        /*01f8*/ 	.short	0x0100
        /*01fa*/ 	.byte	0x08
	.zero		1


	//   ....[19]....
        /*01fc*/ 	.word	0x00000910
        /*0200*/ 	.word	0x000000ff
        /*0204*/ 	.word	0x000000c8
        /*0208*/ 	.short	0x0100
        /*020a*/ 	.byte	0x08
	.zero		1


	//   ....[20]....
        /*020c*/ 	.word	0x00000940
        /*0210*/ 	.word	0x000000ff
        /*0214*/ 	.word	0x000000a0
        /*0218*/ 	.short	0x0100
        /*021a*/ 	.byte	0x09
	.zero		1


	//   ....[21]....
        /*021c*/ 	.word	0x00000950
        /*0220*/ 	.word	0x000000ff
        /*0224*/ 	.word	0x000000a8
        /*0228*/ 	.short	0x0100
        /*022a*/ 	.byte	0x09
	.zero		1


	//   ....[22]....
        /*022c*/ 	.word	0x00000960
        /*0230*/ 	.word	0x000000ff
        /*0234*/ 	.word	0x000000b0
        /*0238*/ 	.short	0x0100
        /*023a*/ 	.byte	0x09
	.zero		1


	//   ....[23]....
        /*023c*/ 	.word	0x00000970
        /*0240*/ 	.word	0x000000ff
        /*0244*/ 	.word	0x000000b8
        /*0248*/ 	.short	0x0100
        /*024a*/ 	.byte	0x09
	.zero		1


	//   ....[24]....
        /*024c*/ 	.word	0x000017a0
        /*0250*/ 	.word	0x000000ff
        /*0254*/ 	.word	0xfffffff8
        /*0258*/ 	.short	0x010a
        /*025a*/ 	.byte	0x2b
	.zero		1


	//   ....[25]....
        /*025c*/ 	.word	0x00001970
        /*0260*/ 	.word	0x00000003
        /*0264*/ 	.word	0x00000000
        /*0268*/ 	.short	0x010a
        /*026a*/ 	.byte	0x3f
	.zero		1


	//   ....[26]....
        /*026c*/ 	.word	0x000019d0
        /*0270*/ 	.word	0x00000003
        /*0274*/ 	.word	0x00000000
        /*0278*/ 	.short	0x010a
        /*027a*/ 	.byte	0x3f
	.zero		1


	//   ....[27]....
        /*027c*/ 	.word	0x00001d30
        /*0280*/ 	.word	0x000000ff
        /*0284*/ 	.word	0x00000000
        /*0288*/ 	.short	0x010a
        /*028a*/ 	.byte	0x04
	.zero		1


	//   ....[28]....
        /*028c*/ 	.word	0x00001d70
        /*0290*/ 	.word	0x000000ff
        /*0294*/ 	.word	0x00000000
        /*0298*/ 	.short	0x010a
        /*029a*/ 	.byte	0x04
	.zero		1


	//   ....[29]....
        /*029c*/ 	.word	0x00001fd0
        /*02a0*/ 	.word	0x00000005
        /*02a4*/ 	.word	0x00000000
        /*02a8*/ 	.short	0x0101
        /*02aa*/ 	.byte	0x3f
	.zero		1


	//   ....[30]....
        /*02ac*/ 	.word	0x000020e0
        /*02b0*/ 	.word	0x00000003
        /*02b4*/ 	.word	0x00000000
        /*02b8*/ 	.short	0x0101
        /*02ba*/ 	.byte	0x2e
	.zero		1


	//   ....[31]....
        /*02bc*/ 	.word	0x000021e0
        /*02c0*/ 	.word	0x00000003
        /*02c4*/ 	.word	0x00000000
        /*02c8*/ 	.short	0x0101
        /*02ca*/ 	.byte	0x3f
	.zero		1


	//   ....[32]....
        /*02cc*/ 	.word	0x00002260
        /*02d0*/ 	.word	0x000000ff
        /*02d4*/ 	.word	0x00000008
        /*02d8*/ 	.short	0x010a
        /*02da*/ 	.byte	0x2b
	.zero		1


	//   ....[33]....
        /*02dc*/ 	.word	0x000056b0
        /*02e0*/ 	.word	0x00000000
        /*02e4*/ 	.word	0x00000000
        /*02e8*/ 	.short	0x0101
        /*02ea*/ 	.byte	0x2e
	.zero		1


	//   ....[34]....
        /*02ec*/ 	.word	0x00005ff0
        /*02f0*/ 	.word	0x0000000f
        /*02f4*/ 	.word	0x00000048
        /*02f8*/ 	.short	0x010a
        /*02fa*/ 	.byte	0x3f
	.zero		1


	//   ....[35]....
        /*02fc*/ 	.word	0x000063d0
        /*0300*/ 	.word	0x00000006
        /*0304*/ 	.word	0x000000c8
        /*0308*/ 	.short	0x0101
        /*030a*/ 	.byte	0x3f
	.zero		1


	//   ....[36]....
        /*030c*/ 	.word	0x00006b00
        /*0310*/ 	.word	0x00000007
        /*0314*/ 	.word	0x00000000
        /*0318*/ 	.short	0x010a
        /*031a*/ 	.byte	0x3f
	.zero		1


	//   ....[37]....
        /*031c*/ 	.word	0x00006b80
        /*0320*/ 	.word	0x00000006
        /*0324*/ 	.word	0x00000000
        /*0328*/ 	.short	0x010a
        /*032a*/ 	.byte	0x3f
	.zero		1


	//   ....[38]....
        /*032c*/ 	.word	0x00006c10
        /*0330*/ 	.word	0x00000007
        /*0334*/ 	.word	0x00000000
        /*0338*/ 	.short	0x010a
        /*033a*/ 	.byte	0x3f
	.zero		1


	//   ....[39]....
        /*033c*/ 	.word	0x00006ca0
        /*0340*/ 	.word	0x00000006
        /*0344*/ 	.word	0x00000000
        /*0348*/ 	.short	0x010a
        /*034a*/ 	.byte	0x3f
	.zero		1


	//   ....[40]....
        /*034c*/ 	.word	0x00006d30
        /*0350*/ 	.word	0x00000007
        /*0354*/ 	.word	0x00000000
        /*0358*/ 	.short	0x010a
        /*035a*/ 	.byte	0x3f
	.zero		1


	//   ....[41]....
        /*035c*/ 	.word	0x00006dc0
        /*0360*/ 	.word	0x00000006
        /*0364*/ 	.word	0x00000000
        /*0368*/ 	.short	0x010a
        /*036a*/ 	.byte	0x3f
	.zero		1


	//   ....[42]....
        /*036c*/ 	.word	0x00006e50
        /*0370*/ 	.word	0x00000007
        /*0374*/ 	.word	0x00000000
        /*0378*/ 	.short	0x010a
        /*037a*/ 	.byte	0x3f
	.zero		1


	//   ....[43]....
        /*037c*/ 	.word	0x00006ee0
        /*0380*/ 	.word	0x00000006
        /*0384*/ 	.word	0x00000000
        /*0388*/ 	.short	0x010a
        /*038a*/ 	.byte	0x3f
	.zero		1


	//   ....[44]....
        /*038c*/ 	.word	0x00006f70
        /*0390*/ 	.word	0x00000005
        /*0394*/ 	.word	0x00000000
        /*0398*/ 	.short	0x010a
        /*039a*/ 	.byte	0x3f
	.zero		1


	//   ....[45]....
        /*039c*/ 	.word	0x00006fe0
        /*03a0*/ 	.word	0x00000003
        /*03a4*/ 	.word	0xfffffff8
        /*03a8*/ 	.short	0x010a
        /*03aa*/ 	.byte	0x3f
	.zero		1


	//   ....[46]....
        /*03ac*/ 	.word	0x00007030
        /*03b0*/ 	.word	0x00000003
        /*03b4*/ 	.word	0x00000000
        /*03b8*/ 	.short	0x010a
        /*03ba*/ 	.byte	0x3f
	.zero		1


	//   ....[47]....
        /*03bc*/ 	.word	0x00007090
        /*03c0*/ 	.word	0x00000005
        /*03c4*/ 	.word	0x00000000
        /*03c8*/ 	.short	0x010a
        /*03ca*/ 	.byte	0x3f
	.zero		1


	//   ....[48]....
        /*03cc*/ 	.word	0x000070f0
        /*03d0*/ 	.word	0x00000005
        /*03d4*/ 	.word	0x00000008
        /*03d8*/ 	.short	0x010a
        /*03da*/ 	.byte	0x3f
	.zero		1


	//   ....[49]....
        /*03dc*/ 	.word	0x000071c0
        /*03e0*/ 	.word	0x0000000f
        /*03e4*/ 	.word	0x00000048
        /*03e8*/ 	.short	0x010a
        /*03ea*/ 	.byte	0x3f
	.zero		1


	//   ....[50]....
        /*03ec*/ 	.word	0x00007290
        /*03f0*/ 	.word	0x00000007
        /*03f4*/ 	.word	0x00000000
        /*03f8*/ 	.short	0x010a
        /*03fa*/ 	.byte	0x3f
	.zero		1


	//   ....[51]....
        /*03fc*/ 	.word	0x000072e0
        /*0400*/ 	.word	0x00000006
        /*0404*/ 	.word	0x00000000
        /*0408*/ 	.short	0x010a
        /*040a*/ 	.byte	0x3f
	.zero		1


	//   ....[52]....
        /*040c*/ 	.word	0x00007330
        /*0410*/ 	.word	0x00000007
        /*0414*/ 	.word	0x00000000
        /*0418*/ 	.short	0x010a
        /*041a*/ 	.byte	0x3f
	.zero		1


	//   ....[53]....
        /*041c*/ 	.word	0x00007380
        /*0420*/ 	.word	0x00000006
        /*0424*/ 	.word	0x00000000
        /*0428*/ 	.short	0x010a
        /*042a*/ 	.byte	0x3f
	.zero		1


	//   ....[54]....
        /*042c*/ 	.word	0x000073d0
        /*0430*/ 	.word	0x00000007
        /*0434*/ 	.word	0x00000000
        /*0438*/ 	.short	0x010a
        /*043a*/ 	.byte	0x3f
	.zero		1


	//   ....[55]....
        /*043c*/ 	.word	0x00007420
        /*0440*/ 	.word	0x00000006
        /*0444*/ 	.word	0x00000000
        /*0448*/ 	.short	0x010a
        /*044a*/ 	.byte	0x3f
	.zero		1


	//   ....[56]....
        /*044c*/ 	.word	0x00007470
        /*0450*/ 	.word	0x00000007
        /*0454*/ 	.word	0x00000000
        /*0458*/ 	.short	0x010a
        /*045a*/ 	.byte	0x3f
	.zero		1


	//   ....[57]....
        /*045c*/ 	.word	0x000074c0
        /*0460*/ 	.word	0x00000006
        /*0464*/ 	.word	0x00000000
        /*0468*/ 	.short	0x010a
        /*046a*/ 	.byte	0x3f
	.zero		1


	//----- nvinfo : EIATTR_NUM_MBARRIERS
	.align		4
.L_37:
        /*046c*/ 	.byte	0x03, 0x38
        /*046e*/ 	.short	0x0018


	//----- nvinfo : EIATTR_EXIT_INSTR_OFFSETS
	.align		4
        /*0470*/ 	.byte	0x04, 0x1c
        /*0472*/ 	.short	(.L_39 - .L_38)


	//   ....[0]....
.L_38:
        /*0474*/ 	.word	0x00001440


	//   ....[1]....
        /*0478*/ 	.word	0x000014a0


	//   ....[2]....
        /*047c*/ 	.word	0x00005cd0


	//   ....[3]....
        /*0480*/ 	.word	0x00005d00


	//   ....[4]....
        /*0484*/ 	.word	0x00006fc0


	//----- nvinfo : EIATTR_MAX_THREADS
	.align		4
.L_39:
        /*0488*/ 	.byte	0x04, 0x05
        /*048a*/ 	.short	(.L_41 - .L_40)
.L_40:
        /*048c*/ 	.word	0x00000180
        /*0490*/ 	.word	0x00000001
        /*0494*/ 	.word	0x00000001


	//----- nvinfo : EIATTR_CRS_STACK_SIZE
	.align		4
.L_41:
        /*0498*/ 	.byte	0x04, 0x1e
        /*049a*/ 	.short	(.L_43 - .L_42)
.L_42:
        /*049c*/ 	.word	0x00000000


	//----- nvinfo : EIATTR_CBANK_PARAM_SIZE
	.align		4
.L_43:
        /*04a0*/ 	.byte	0x03, 0x19
        /*04a2*/ 	.short	0x0470


	//----- nvinfo : EIATTR_PARAM_CBANK
	.align		4
        /*04a4*/ 	.byte	0x04, 0x0a
        /*04a6*/ 	.short	(.L_45 - .L_44)
	.align		4
.L_44:
        /*04a8*/ 	.word	index@(.nv.constant0._ZN7cutlass13device_kernelINS_4gemm6kernel13GemmUniversalIN4cute5tupleIJiiiiEEENS1_10collective13CollectiveMmaINS1_34MainloopSm90TmaGmmaWarpSpecializedILi9ENS5_IJNS4_1CILi1EEENSA_ILi4EEESB_EEENS1_32KernelTmaWarpSpecializedPingpongEEENS5_IJNSA_ILi64EEENSA_ILi128EEESH_EEEaNS5_IJlSB_lEEEaSJ_NS4_8TiledMMAINS4_8MMA_AtomIJNS4_4SM904GMMA27MMA_64x128x32_S32S8S8_SS_TNEEEENS4_6LayoutINS5_IJSB_SB_SB_EEENS5_IJNSA_ILi0EEESS_SS_EEEEENS5_IJNS4_10UnderscoreESV_SV_EEEEENS4_23SM90_TMA_LOAD_MULTICASTENS4_14ComposedLayoutINS4_7SwizzleILi3ELi4ELi3EEENS4_18smem_ptr_flag_bitsILi8EEENSQ_INS5_IJNSA_ILi8EEESH_EEENS5_IJSH_SB_EEEEEEEvNS4_8identityENS4_13SM90_TMA_LOADES18_vS19_EENS_8epilogue10collective6detail29Sm90TmaWarpSpecializedAdapterINS1D_15DefaultEpilogueIaSJ_SJ_NS1C_6thread17LinearCombinationIaLi1EiiLNS1H_9ScaleType4KindE0ELNS_15FloatRoundStyleE2EaEENS1_15EpilogueDefaultEEEEEvvEEEEvNT_6ParamsE)
        /*04ac*/ 	.short	0x0210
        /*04ae*/ 	.short	0x0470


	//----- nvinfo : EIATTR_SW_WAR
	.align		4
.L_45:
        /*04b0*/ 	.byte	0x04, 0x36
        /*04b2*/ 	.short	(.L_47 - .L_46)
.L_46:
        /*04b4*/ 	.word	0x00000008
.L_47:


//--------------------- .nv.callgraph             --------------------------
	.section	.nv.callgraph,"",@"SHT_CUDA_CALLGRAPH"
	.align	4
	.sectionentsize	8
	.align		4
        /*0000*/ 	.word	0x00000000
	.align		4
        /*0004*/ 	.word	0xffffffff
	.align		4
        /*0008*/ 	.word	index@(_ZN7cutlass13device_kernelINS_4gemm6kernel13GemmUniversalIN4cute5tupleIJiiiiEEENS1_10collective13CollectiveMmaINS1_34MainloopSm90TmaGmmaWarpSpecializedILi9ENS5_IJNS4_1CILi1EEENSA_ILi4EEESB_EEENS1_32KernelTmaWarpSpecializedPingpongEEENS5_IJNSA_ILi64EEENSA_ILi128EEESH_EEEaNS5_IJlSB_lEEEaSJ_NS4_8TiledMMAINS4_8MMA_AtomIJNS4_4SM904GMMA27MMA_64x128x32_S32S8S8_SS_TNEEEENS4_6LayoutINS5_IJSB_SB_SB_EEENS5_IJNSA_ILi0EEESS_SS_EEEEENS5_IJNS4_10UnderscoreESV_SV_EEEEENS4_23SM90_TMA_LOAD_MULTICASTENS4_14ComposedLayoutINS4_7SwizzleILi3ELi4ELi3EEENS4_18smem_ptr_flag_bitsILi8EEENSQ_INS5_IJNSA_ILi8EEESH_EEENS5_IJSH_SB_EEEEEEEvNS4_8identityENS4_13SM90_TMA_LOADES18_vS19_EENS_8epilogue10collective6detail29Sm90TmaWarpSpecializedAdapterINS1D_15DefaultEpilogueIaSJ_SJ_NS1C_6thread17LinearCombinationIaLi1EiiLNS1H_9ScaleType4KindE0ELNS_15FloatRoundStyleE2EaEENS1_15EpilogueDefaultEEEEEvvEEEEvNT_6ParamsE)
	.align		4
        /*000c*/ 	.word	index@(__assertfail)
	.align		4
        /*0010*/ 	.word	0x00000000
	.align		4
        /*0014*/ 	.word	0xfffffffe
	.align		4
        /*0018*/ 	.word	0x00000000
	.align		4
        /*001c*/ 	.word	0xfffffffd
	.align		4
        /*0020*/ 	.word	0x00000000
	.align		4
        /*0024*/ 	.word	0xfffffffc


//--------------------- .nv.constant4             --------------------------
	.section	.nv.constant4,"a",@progbits
	.align	8
	.align		8
.nv.constant4:
        /*0000*/ 	.dword	__assertfail
	.align		8
        /*0008*/ 	.dword	__unnamed_1
	.align		8
        /*0010*/ 	.dword	_ZN40_INTERNAL_87e0b389_4_k_cu_d4756e1d_260594cuda3std3__45__cpo5beginE
	.align		8
        /*0018*/ 	.dword	_ZN40_INTERNAL_87e0b389_4_k_cu_d4756e1d_260594cuda3std3__45__cpo3endE
	.align		8
        /*0020*/ 	.dword	_ZN40_INTERNAL_87e0b389_4_k_cu_d4756e1d_260594cuda3std3__45__cpo6cbeginE
	.align		8
        /*0028*/ 	.dword	_ZN40_INTERNAL_87e0b389_4_k_cu_d4756e1d_260594cuda3std3__45__cpo4cendE
	.align		8
        /*0030*/ 	.dword	_ZN40_INTERNAL_87e0b389_4_k_cu_d4756e1d_260594cuda3std3__442_GLOBAL__N__87e0b389_4_k_cu_d4756e1d_260596ignoreE
	.align		8
        /*0038*/ 	.dword	_ZN40_INTERNAL_87e0b389_4_k_cu_d4756e1d_260594cuda3std3__419piecewise_constructE
	.align		8
        /*0040*/ 	.dword	_ZN40_INTERNAL_87e0b389_4_k_cu_d4756e1d_260594cuda3std3__48in_placeE
	.align		8
        /*0048*/ 	.dword	_ZN40_INTERNAL_87e0b389_4_k_cu_d4756e1d_260594cuda3std6ranges3__45__cpo4swapE
	.align		8
        /*0050*/ 	.dword	_ZN40_INTERNAL_87e0b389_4_k_cu_d4756e1d_260594cuda3std6ranges3__45__cpo9iter_moveE
	.align		8
        /*0058*/ 	.dword	_ZN40_INTERNAL_87e0b389_4_k_cu_d4756e1d_260594cute7productE
	.align		8
        /*0060*/ 	.dword	_ZN40_INTERNAL_87e0b389_4_k_cu_d4756e1d_260594cute1_E
	.align		8
        /*0068*/ 	.dword	$str$22
	.align		8
        /*0070*/ 	.dword	$str$23


//--------------------- .text._ZN7cutlass13device_kernelINS_4gemm6kernel13GemmUniversalIN4cute5tupleIJiiiiEEENS1_10collective13CollectiveMmaINS1_34MainloopSm90TmaGmmaWarpSpecializedILi9ENS5_IJNS4_1CILi1EEENSA_ILi4EEESB_EEENS1_32KernelTmaWarpSpecializedPingpongEEENS5_IJNSA_ILi64EEENSA_ILi128EEESH_EEEaNS5_IJlSB_lEEEaSJ_NS4_8TiledMMAINS4_8MMA_AtomIJNS4_4SM904GMMA27MMA_64x128x32_S32S8S8_SS_TNEEEENS4_6LayoutINS5_IJSB_SB_SB_EEENS5_IJNSA_ILi0EEESS_SS_EEEEENS5_IJNS4_10UnderscoreESV_SV_EEEEENS4_23SM90_TMA_LOAD_MULTICASTENS4_14ComposedLayoutINS4_7SwizzleILi3ELi4ELi3EEENS4_18smem_ptr_flag_bitsILi8EEENSQ_INS5_IJNSA_ILi8EEESH_EEENS5_IJSH_SB_EEEEEEEvNS4_8identityENS4_13SM90_TMA_LOADES18_vS19_EENS_8epilogue10collective6detail29Sm90TmaWarpSpecializedAdapterINS1D_15DefaultEpilogueIaSJ_SJ_NS1C_6thread17LinearCombinationIaLi1EiiLNS1H_9ScaleType4KindE0ELNS_15FloatRoundStyleE2EaEENS1_15EpilogueDefaultEEEEEvvEEEEvNT_6ParamsE --------------------------
	.section	.text._ZN7cutlass13device_kernelINS_4gemm6kernel13GemmUniversalIN4cute5tupleIJiiiiEEENS1_10collective13CollectiveMmaINS1_34MainloopSm90TmaGmmaWarpSpecializedILi9ENS5_IJNS4_1CILi1EEENSA_ILi4EEESB_EEENS1_32KernelTmaWarpSpecializedPingpongEEENS5_IJNSA_ILi64EEENSA_ILi128EEESH_EEEaNS5_IJlSB_lEEEaSJ_NS4_8TiledMMAINS4_8MMA_AtomIJNS4_4SM904GMMA27MMA_64x128x32_S32S8S8_SS_TNEEEENS4_6LayoutINS5_IJSB_SB_SB_EEENS5_IJNSA_ILi0EEESS_SS_EEEEENS5_IJNS4_10UnderscoreESV_SV_EEEEENS4_23SM90_TMA_LOAD_MULTICASTENS4_14ComposedLayoutINS4_7SwizzleILi3ELi4ELi3EEENS4_18smem_ptr_flag_bitsILi8EEENSQ_INS5_IJNSA_ILi8EEESH_EEENS5_IJSH_SB_EEEEEEEvNS4_8identityENS4_13SM90_TMA_LOADES18_vS19_EENS_8epilogue10collective6detail29Sm90TmaWarpSpecializedAdapterINS1D_15DefaultEpilogueIaSJ_SJ_NS1C_6thread17LinearCombinationIaLi1EiiLNS1H_9ScaleType4KindE0ELNS_15FloatRoundStyleE2EaEENS1_15EpilogueDefaultEEEEEvvEEEEvNT_6ParamsE,"ax",@progbits
	.align	128
.text._ZN7cutlass13device_kernelINS_4gemm6kernel13GemmUniversalIN4cute5tupleIJiiiiEEENS1_10collective13CollectiveMmaINS1_34MainloopSm90TmaGmmaWarpSpecializedILi9ENS5_IJNS4_1CILi1EEENSA_ILi4EEESB_EEENS1_32KernelTmaWarpSpecializedPingpongEEENS5_IJNSA_ILi64EEENSA_ILi128EEESH_EEEaNS5_IJlSB_lEEEaSJ_NS4_8TiledMMAINS4_8MMA_AtomIJNS4_4SM904GMMA27MMA_64x128x32_S32S8S8_SS_TNEEEENS4_6LayoutINS5_IJSB_SB_SB_EEENS5_IJNSA_ILi0EEESS_SS_EEEEENS5_IJNS4_10UnderscoreESV_SV_EEEEENS4_23SM90_TMA_LOAD_MULTICASTENS4_14ComposedLayoutINS4_7SwizzleILi3ELi4ELi3EEENS4_18smem_ptr_flag_bitsILi8EEENSQ_INS5_IJNSA_ILi8EEESH_EEENS5_IJSH_SB_EEEEEEEvNS4_8identityENS4_13SM90_TMA_LOADES18_vS19_EENS_8epilogue10collective6detail29Sm90TmaWarpSpecializedAdapterINS1D_15DefaultEpilogueIaSJ_SJ_NS1C_6thread17LinearCombinationIaLi1EiiLNS1H_9ScaleType4KindE0ELNS_15FloatRoundStyleE2EaEENS1_15EpilogueDefaultEEEEEvvEEEEvNT_6ParamsE:
        .type           _ZN7cutlass13device_kernelINS_4gemm6kernel13GemmUniversalIN4cute5tupleIJiiiiEEENS1_10collective13CollectiveMmaINS1_34MainloopSm90TmaGmmaWarpSpecializedILi9ENS5_IJNS4_1CILi1EEENSA_ILi4EEESB_EEENS1_32KernelTmaWarpSpecializedPingpongEEENS5_IJNSA_ILi64EEENSA_ILi128EEESH_EEEaNS5_IJlSB_lEEEaSJ_NS4_8TiledMMAINS4_8MMA_AtomIJNS4_4SM904GMMA27MMA_64x128x32_S32S8S8_SS_TNEEEENS4_6LayoutINS5_IJSB_SB_SB_EEENS5_IJNSA_ILi0EEESS_SS_EEEEENS5_IJNS4_10UnderscoreESV_SV_EEEEENS4_23SM90_TMA_LOAD_MULTICASTENS4_14ComposedLayoutINS4_7SwizzleILi3ELi4ELi3EEENS4_18smem_ptr_flag_bitsILi8EEENSQ_INS5_IJNSA_ILi8EEESH_EEENS5_IJSH_SB_EEEEEEEvNS4_8identityENS4_13SM90_TMA_LOADES18_vS19_EENS_8epilogue10collective6detail29Sm90TmaWarpSpecializedAdapterINS1D_15DefaultEpilogueIaSJ_SJ_NS1C_6thread17LinearCombinationIaLi1EiiLNS1H_9ScaleType4KindE0ELNS_15FloatRoundStyleE2EaEENS1_15EpilogueDefaultEEEEEvvEEEEvNT_6ParamsE,@function
        .size           _ZN7cutlass13device_kernelINS_4gemm6kernel13GemmUniversalIN4cute5tupleIJiiiiEEENS1_10collective13CollectiveMmaINS1_34MainloopSm90TmaGmmaWarpSpecializedILi9ENS5_IJNS4_1CILi1EEENSA_ILi4EEESB_EEENS1_32KernelTmaWarpSpecializedPingpongEEENS5_IJNSA_ILi64EEENSA_ILi128EEESH_EEEaNS5_IJlSB_lEEEaSJ_NS4_8TiledMMAINS4_8MMA_AtomIJNS4_4SM904GMMA27MMA_64x128x32_S32S8S8_SS_TNEEEENS4_6LayoutINS5_IJSB_SB_SB_EEENS5_IJNSA_ILi0EEESS_SS_EEEEENS5_IJNS4_10UnderscoreESV_SV_EEEEENS4_23SM90_TMA_LOAD_MULTICASTENS4_14ComposedLayoutINS4_7SwizzleILi3ELi4ELi3EEENS4_18smem_ptr_flag_bitsILi8EEENSQ_INS5_IJNSA_ILi8EEESH_EEENS5_IJSH_SB_EEEEEEEvNS4_8identityENS4_13SM90_TMA_LOADES18_vS19_EENS_8epilogue10collective6detail29Sm90TmaWarpSpecializedAdapterINS1D_15DefaultEpilogueIaSJ_SJ_NS1C_6thread17LinearCombinationIaLi1EiiLNS1H_9ScaleType4KindE0ELNS_15FloatRoundStyleE2EaEENS1_15EpilogueDefaultEEEEEvvEEEEvNT_6ParamsE,(.L_x_216 - _ZN7cutlass13device_kernelINS_4gemm6kernel13GemmUniversalIN4cute5tupleIJiiiiEEENS1_10collective13CollectiveMmaINS1_34MainloopSm90TmaGmmaWarpSpecializedILi9ENS5_IJNS4_1CILi1EEENSA_ILi4EEESB_EEENS1_32KernelTmaWarpSpecializedPingpongEEENS5_IJNSA_ILi64EEENSA_ILi128EEESH_EEEaNS5_IJlSB_lEEEaSJ_NS4_8TiledMMAINS4_8MMA_AtomIJNS4_4SM904GMMA27MMA_64x128x32_S32S8S8_SS_TNEEEENS4_6LayoutINS5_IJSB_SB_SB_EEENS5_IJNSA_ILi0EEESS_SS_EEEEENS5_IJNS4_10UnderscoreESV_SV_EEEEENS4_23SM90_TMA_LOAD_MULTICASTENS4_14ComposedLayoutINS4_7SwizzleILi3ELi4ELi3EEENS4_18smem_ptr_flag_bitsILi8EEENSQ_INS5_IJNSA_ILi8EEESH_EEENS5_IJSH_SB_EEEEEEEvNS4_8identityENS4_13SM90_TMA_LOADES18_vS19_EENS_8epilogue10collective6detail29Sm90TmaWarpSpecializedAdapterINS1D_15DefaultEpilogueIaSJ_SJ_NS1C_6thread17LinearCombinationIaLi1EiiLNS1H_9ScaleType4KindE0ELNS_15FloatRoundStyleE2EaEENS1_15EpilogueDefaultEEEEEvvEEEEvNT_6ParamsE)
        .other          _ZN7cutlass13device_kernelINS_4gemm6kernel13GemmUniversalIN4cute5tupleIJiiiiEEENS1_10collective13CollectiveMmaINS1_34MainloopSm90TmaGmmaWarpSpecializedILi9ENS5_IJNS4_1CILi1EEENSA_ILi4EEESB_EEENS1_32KernelTmaWarpSpecializedPingpongEEENS5_IJNSA_ILi64EEENSA_ILi128EEESH_EEEaNS5_IJlSB_lEEEaSJ_NS4_8TiledMMAINS4_8MMA_AtomIJNS4_4SM904GMMA27MMA_64x128x32_S32S8S8_SS_TNEEEENS4_6LayoutINS5_IJSB_SB_SB_EEENS5_IJNSA_ILi0EEESS_SS_EEEEENS5_IJNS4_10UnderscoreESV_SV_EEEEENS4_23SM90_TMA_LOAD_MULTICASTENS4_14ComposedLayoutINS4_7SwizzleILi3ELi4ELi3EEENS4_18smem_ptr_flag_bitsILi8EEENSQ_INS5_IJNSA_ILi8EEESH_EEENS5_IJSH_SB_EEEEEEEvNS4_8identityENS4_13SM90_TMA_LOADES18_vS19_EENS_8epilogue10collective6detail29Sm90TmaWarpSpecializedAdapterINS1D_15DefaultEpilogueIaSJ_SJ_NS1C_6thread17LinearCombinationIaLi1EiiLNS1H_9ScaleType4KindE0ELNS_15FloatRoundStyleE2EaEENS1_15EpilogueDefaultEEEEEvvEEEEvNT_6ParamsE,@"STO_CUDA_ENTRY STV_DEFAULT"
_ZN7cutlass13device_kernelINS_4gemm6kernel13GemmUniversalIN4cute5tupleIJiiiiEEENS1_10collective13CollectiveMmaINS1_34MainloopSm90TmaGmmaWarpSpecializedILi9ENS5_IJNS4_1CILi1EEENSA_ILi4EEESB_EEENS1_32KernelTmaWarpSpecializedPingpongEEENS5_IJNSA_ILi64EEENSA_ILi128EEESH_EEEaNS5_IJlSB_lEEEaSJ_NS4_8TiledMMAINS4_8MMA_AtomIJNS4_4SM904GMMA27MMA_64x128x32_S32S8S8_SS_TNEEEENS4_6LayoutINS5_IJSB_SB_SB_EEENS5_IJNSA_ILi0EEESS_SS_EEEEENS5_IJNS4_10UnderscoreESV_SV_EEEEENS4_23SM90_TMA_LOAD_MULTICASTENS4_14ComposedLayoutINS4_7SwizzleILi3ELi4ELi3EEENS4_18smem_ptr_flag_bitsILi8EEENSQ_INS5_IJNSA_ILi8EEESH_EEENS5_IJSH_SB_EEEEEEEvNS4_8identityENS4_13SM90_TMA_LOADES18_vS19_EENS_8epilogue10collective6detail29Sm90TmaWarpSpecializedAdapterINS1D_15DefaultEpilogueIaSJ_SJ_NS1C_6thread17LinearCombinationIaLi1EiiLNS1H_9ScaleType4KindE0ELNS_15FloatRoundStyleE2EaEENS1_15EpilogueDefaultEEEEEvvEEEEvNT_6ParamsE:
[----:B------:R-:W0:Y:S02]  /*0000*/  LDC R1, c[0x0][0x28] ;  /* 0x00000a00ff017b82 */ /* 0x000e240000000800 */
[----:B0-----:R-:W-:Y:S01]  /*0010*/  VIADD R1, R1, 0xfffffff8 ;  /* 0xfffffff801017836 */ /* 0x001fe20000000000 */
[----:B------:R-:W0:Y:S01]  /*0020*/  S2R R5, SR_TID.X ;  /* 0x0000000000057919 */ /* 0x000e220000002100 */
[----:B------:R-:W-:Y:S01]  /*0030*/  ELECT P0, URZ, PT ;  /* 0x00000000003f782f */ /* 0x000fe20003800000 */
[----:B------:R-:W-:Y:S01]  /*0040*/  BSSY B0, `(.L_x_0) ;  /* 0x000000f000007945 */ /* 0x000fe20003800000 */
[--C-:B0-----:R-:W-:Y:S02]  /*0050*/  SHF.R.U32.HI R0, RZ, 0x5, R5.reuse ;  /* 0x00000005ff007819 */ /* 0x101fe40000011605 */
[----:B------:R-:W-:-:S03]  /*0060*/  SHF.R.U32.HI R7, RZ, 0x7, R5 ;  /* 0x00000007ff077819 */ /* 0x000fc60000011605 */
[----:B------:R-:W0:Y:S04]  /*0070*/  SHFL.IDX PT, R2, R0, RZ, 0x1f ;  /* 0x00001fff00027589 */ /* 0x000e2800000e0000 */
[----:B------:R1:W2:Y:S01]  /*0080*/  SHFL.IDX PT, R10, R7, RZ, 0x1f ;  /* 0x00001fff070a7589 */ /* 0x0002a200000e0000 */
[----:B0-----:R-:W-:-:S13]  /*0090*/  ISETP.NE.OR P0, PT, R2, RZ, !P0 ;  /* 0x000000ff0200720c */ /* 0x001fda0004705670 */
[----:B-12---:R-:W-:Y:S05]  /*00a0*/  @P0 BRA `(.L_x_1) ;  /* 0x0000000000200947 */ /* 0x006fea0003800000 */
[----:B------:R-:W-:Y:S02]  /*00b0*/  ULDC.64 UR4, c[0x0][0x198] ;  /* 0x0000660000047ab9 */ /* 0x000fe40000000a00 */
[----:B------:R-:W-:Y:S02]  /*00c0*/  UIADD3 UR6, UP0, UR4, 0xf0, URZ ;  /* 0x000000f004067890 */ /* 0x000fe4000ff1e03f */
[----:B------:R-:W-:Y:S02]  /*00d0*/  UIADD3 UR4, UP1, UR4, 0x1f0, URZ ;  /* 0x000001f004047890 */ /* 0x000fe4000ff3e03f */
[----:B------:R-:W-:Y:S02]  /*00e0*/  UIADD3.X UR7, URZ, UR5, URZ, UP0, !UPT ;  /* 0x000000053f077290 */ /* 0x000fe400087fe43f */
[----:B------:R-:W-:-:S07]  /*00f0*/  UIADD3.X UR5, URZ, UR5, URZ, UP1, !UPT ;  /* 0x000000053f057290 */ /* 0x000fce0008ffe43f */
[----:B------:R0:W-:Y:S02]  /*0100*/  UTMACCTL.PF [UR6] ;  /* 0x00000000060079b9 */ /* 0x0001e40008040000 */
[----:B------:R0:W-:Y:S02]  /*0110*/  UTMACCTL.PF [UR4] ;  /* 0x00000000040079b9 */ /* 0x0001e40008040000 */
[----:B0-----:R-:W-:Y:S01]  /*0120*/  NOP ;  /* 0x0000000000007918 */ /* 0x001fe20000000000 */
.L_x_1:
[----:B------:R-:W-:Y:S05]  /*0130*/  BSYNC B0 ;  /* 0x0000000000007941 */ /* 0x000fea0003800000 */
.L_x_0:
[----:B------:R-:W0:Y:S01]  /*0140*/  SHFL.IDX PT, R8, R0, RZ, 0x1f ;  /* 0x00001fff00087589 */ /* 0x000e2200000e0000 */
[----:B------:R-:W-:Y:S02]  /*0150*/  SHF.R.S32.HI R4, RZ, 0x1f, R5 ;  /* 0x0000001fff047819 */ /* 0x000fe40000011405 */
[----:B0-----:R-:W-:-:S13]  /*0160*/  ISETP.NE.AND P0, PT, R8, RZ, PT ;  /* 0x000000ff0800720c */ /* 0x001fda0003f05270 */
[----:B------:R-:W-:Y:S05]  /*0170*/  @P0 BRA `(.L_x_2) ;  /* 0x00000000008c0947 */ /* 0x000fea0003800000 */
[----:B------:R-:W-:Y:S01]  /*0180*/  ELECT P0, URZ, PT ;  /* 0x00000000003f782f */ /* 0x000fe20003800000 */
[----:B------:R-:W-:-:S12]  /*0190*/  BSSY B0, `(.L_x_2) ;  /* 0x0000021000007945 */ /* 0x000fd80003800000 */
[----:B------:R-:W-:Y:S05]  /*01a0*/  @!P0 BRA `(.L_x_3) ;  /* 0x00000000007c8947 */ /* 0x000fea0003800000 */
[----:B------:R-:W0:Y:S01]  /*01b0*/  S2UR UR8, SR_CgaCtaId ;  /* 0x00000000000879c3 */ /* 0x000e220000008800 */
[----:B------:R-:W-:Y:S01]  /*01c0*/  UMOV UR4, 0x400 ;  /* 0x0000040000047882 */ /* 0x000fe20000000000 */
[----:B------:R-:W-:Y:S01]  /*01d0*/  UMOV UR5, 0x1 ;  /* 0x0000000100057882 */ /* 0x000fe20000000000 */
[----:B------:R-:W-:Y:S02]  /*01e0*/  UMOV UR6, 0x4 ;  /* 0x0000000400067882 */ /* 0x000fe40000000000 */
[----:B------:R-:W-:-:S04]  /*01f0*/  UIADD3 UR6, -UR6, 0x100000, URZ ;  /* 0x0010000006067890 */ /* 0x000fc8000fffe13f */
[----:B------:R-:W-:Y:S02]  /*0200*/  USHF.L.U32 UR7, UR6, 0xb, URZ ;  /* 0x0000000b06077899 */ /* 0x000fe4000800063f */
[----:B------:R-:W-:Y:S02]  /*0210*/  USHF.L.U32 UR6, UR6, 0x1, URZ ;  /* 0x0000000106067899 */ /* 0x000fe4000800063f */
[----:B0-----:R-:W-:Y:S02]  /*0220*/  ULEA UR8, UR8, UR4, 0x18 ;  /* 0x0000000408087291 */ /* 0x001fe4000f8ec03f */
[----:B------:R-:W-:-:S04]  /*0230*/  UIADD3 UR4, -UR5, 0x100000, URZ ;  /* 0x0010000005047890 */ /* 0x000fc8000fffe13f */
[----:B------:R-:W-:Y:S02]  /*0240*/  USHF.L.U32 UR5, UR4, 0xb, URZ ;  /* 0x0000000b04057899 */ /* 0x000fe4000800063f */
[----:B------:R-:W-:Y:S01]  /*0250*/  USHF.L.U32 UR4, UR4, 0x1, URZ ;  /* 0x0000000104047899 */ /* 0x000fe2000800063f */
[----:B------:R-:W0:Y:S11]  /*0260*/  FENCE.VIEW.ASYNC.S ;  /* 0x00000000000073c6 */ /* 0x000e360000000000 */
[----:B0-----:R0:W1:Y:S01]  /*0270*/  SYNCS.EXCH.64 URZ, [UR8], UR4 ;  /* 0x00000004083f75b2 */ /* 0x0010620008000100 */
[----:B------:R0:W2:Y:S01]  /*0280*/  SYNCS.EXCH.64 URZ, [UR8+0x48], UR6 ;  /* 0x00004806083f75b2 */ /* 0x0000a20008000100 */
[----:B------:R0:W3:Y:S01]  /*0290*/  SYNCS.EXCH.64 URZ, [UR8+0x8], UR4 ;  /* 0x00000804083f75b2 */ /* 0x0000e20008000100 */
[----:B------:R0:W4:Y:S01]  /*02a0*/  SYNCS.EXCH.64 URZ, [UR8+0x50], UR6 ;  /* 0x00005006083f75b2 */ /* 0x0001220008000100 */
[----:B------:R0:W0:Y:S01]  /*02b0*/  SYNCS.EXCH.64 URZ, [UR8+0x10], UR4 ;  /* 0x00001004083f75b2 */ /* 0x0000220008000100 */
        /* <DEDUP_REMOVED lines=13> */
[----:B------:R-:W-:Y:S01]  /*0390*/  NOP ;  /* 0x0000000000007918 */ /* 0x000fe20000000000 */
.L_x_3:
[----:B0-----:R-:W-:Y:S05]  /*03a0*/  BSYNC B0 ;  /* 0x0000000000007941 */ /* 0x001fea0003800000 */
.L_x_2:
[----:B------:R-:W-:Y:S01]  /*03b0*/  LEA.HI R4, R4, R5, RZ, 0x7 ;  /* 0x0000000504047211 */ /* 0x000fe200078f38ff */
[----:B------:R-:W0:Y:S01]  /*03c0*/  SHFL.IDX PT, R14, R0, RZ, 0x1f ;  /* 0x00001fff000e7589 */ /* 0x000e2200000e0000 */
[----:B------:R-:W5:Y:S01]  /*03d0*/  S2UR UR12, SR_CTAID.X ;  /* 0x00000000000c79c3 */ /* 0x000f620000002500 */
[----:B------:R-:W-:Y:S02]  /*03e0*/  ELECT P0, URZ, PT ;  /* 0x00000000003f782f */ /* 0x000fe40003800000 */
[----:B------:R-:W-:Y:S01]  /*03f0*/  LOP3.LUT R4, R4, 0xffffff80, RZ, 0xc0, !PT ;  /* 0xffffff8004047812 */ /* 0x000fe200078ec0ff */
[----:B------:R-:W1:Y:S01]  /*0400*/  SHFL.IDX PT, R13, R0, RZ, 0x1f ;  /* 0x00001fff000d7589 */ /* 0x000e6200000e0000 */
[----:B------:R-:W-:Y:S01]  /*0410*/  ELECT P1, URZ, PT ;  /* 0x00000000003f782f */ /* 0x000fe20003820000 */
[----:B------:R-:W-:Y:S01]  /*0420*/  NOP ;  /* 0x0000000000007918 */ /* 0x000fe20000000000 */
[----:B------:R-:W-:Y:S01]  /*0430*/  ULDC UR4, c[0x0][0x150] ;  /* 0x0000540000047ab9 */ /* 0x000fe20000000800 */
[----:B------:R-:W-:Y:S01]  /*0440*/  IMAD.IADD R4, R5, 0x1, -R4 ;  /* 0x0000000105047824 */ /* 0x000fe200078e0a04 */
[----:B------:R-:W2:Y:S01]  /*0450*/  S2R R6, SR_CTAID.Y ;  /* 0x0000000000067919 */ /* 0x000ea20000002600 */
[----:B------:R-:W3:Y:S01]  /*0460*/  LDC R21, c[0x0][0x148] ;  /* 0x00005200ff157b82 */ /* 0x000ee20000000800 */
[----:B------:R-:W-:Y:S01]  /*0470*/  UMOV UR11, 0x80 ;  /* 0x00000080000b7882 */ /* 0x000fe20000000000 */
[----:B------:R-:W-:Y:S01]  /*0480*/  NOP ;  /* 0x0000000000007918 */ /* 0x000fe20000000000 */
[----:B------:R-:W-:Y:S01]  /*0490*/  SHF.R.S32.HI R3, RZ, 0x1f, R4 ;  /* 0x0000001fff037819 */ /* 0x000fe20000011404 */
[----:B------:R-:W4:Y:S01]  /*04a0*/  SHFL.IDX PT, R15, R7, RZ, 0x1f ;  /* 0x00001fff070f7589 */ /* 0x000f2200000e0000 */
[C---:B------:R-:W-:Y:S01]  /*04b0*/  VIADD R33, R10.reuse, 0xffffffff ;  /* 0xffffffff0a217836 */ /* 0x040fe20000000000 */
[----:B------:R-:W-:-:S02]  /*04c0*/  ISETP.NE.AND P2, PT, R10, RZ, PT ;  /* 0x000000ff0a00720c */ /* 0x000fc40003f45270 */
[----:B------:R-:W-:Y:S02]  /*04d0*/  LEA.HI R9, R3, R4, RZ, 0x3 ;  /* 0x0000000403097211 */ /* 0x000fe400078f18ff */
[----:B------:R-:W-:Y:S02]  /*04e0*/  ISETP.GE.U32.AND P5, PT, R33, 0x2, PT ;  /* 0x000000022100780c */ /* 0x000fe40003fa6070 */
[--C-:B------:R-:W-:Y:S02]  /*04f0*/  SHF.R.S32.HI R11, RZ, 0x3, R9.reuse ;  /* 0x00000003ff0b7819 */ /* 0x100fe40000011409 */
[----:B------:R-:W-:Y:S02]  /*0500*/  SHF.R.S32.HI R12, RZ, 0x1f, R9 ;  /* 0x0000001fff0c7819 */ /* 0x000fe40000011409 */
[----:B0-----:R-:W-:Y:S02]  /*0510*/  ISETP.NE.OR P0, PT, R14, RZ, !P0 ;  /* 0x000000ff0e00720c */ /* 0x001fe40004705670 */
[----:B------:R-:W-:Y:S01]  /*0520*/  LEA.HI R12, R12, R11, RZ, 0x2 ;  /* 0x0000000b0c0c7211 */ /* 0x000fe200078f10ff */
[----:B------:R-:W0:Y:S01]  /*0530*/  LDC R14, c[0x0][0x140] ;  /* 0x00005000ff0e7b82 */ /* 0x000e220000000800 */
[----:B-1----:R-:W-:-:S02]  /*0540*/  ISETP.NE.OR P1, PT, R13, RZ, !P1 ;  /* 0x000000ff0d00720c */ /* 0x002fc40004f25670 */
[----:B------:R-:W-:Y:S02]  /*0550*/  LOP3.LUT R12, R12, 0xfffffffc, RZ, 0xc0, !PT ;  /* 0xfffffffc0c0c7812 */ /* 0x000fe400078ec0ff */
[----:B-----5:R-:W-:Y:S02]  /*0560*/  I2FP.F32.U32 R0, UR12 ;  /* 0x0000000c00007c45 */ /* 0x020fe40008201000 */
[----:B------:R-:W-:Y:S01]  /*0570*/  SHF.R.S32.HI R9, RZ, 0x1f, R2 ;  /* 0x0000001fff097819 */ /* 0x000fe20000011402 */
[----:B------:R-:W-:Y:S01]  /*0580*/  IMAD.IADD R12, R11, 0x1, -R12 ;  /* 0x000000010b0c7824 */ /* 0x000fe200078e0a0c */
[----:B------:R-:W-:Y:S01]  /*0590*/  SHF.R.S32.HI R11, RZ, 0x1f, R8 ;  /* 0x0000001fff0b7819 */ /* 0x000fe20000011408 */
[----:B------:R-:W-:Y:S01]  /*05a0*/  VOTEU.ALL UP0, P0 ;  /* 0x00000000003f7886 */ /* 0x000fe20000000000 */
[----:B------:R-:W-:Y:S01]  /*05b0*/  FMUL R0, R0, UR4 ;  /* 0x0000000400007c20 */ /* 0x000fe20008400000 */
[----:B------:R-:W-:Y:S01]  /*05c0*/  ULDC UR4, c[0x0][0x154] ;  /* 0x0000550000047ab9 */ /* 0x000fe20000000800 */
[----:B------:R-:W-:Y:S01]  /*05d0*/  LEA.HI R11, R11, R8, RZ, 0x2 ;  /* 0x000000080b0b7211 */ /* 0x000fe200078f10ff */
[----:B------:R-:W-:Y:S01]  /*05e0*/  VOTEU.ALL UP1, P1 ;  /* 0x00000000003f7886 */ /* 0x000fe20000820000 */
[----:B------:R-:W1:Y:S01]  /*05f0*/  @!UP0 S2UR UR7, SR_CgaCtaId ;  /* 0x00000000000789c3 */ /* 0x000e620000008800 */
[----:B------:R-:W-:Y:S01]  /*0600*/  LEA.HI R9, R9, R2, RZ, 0x2 ;  /* 0x0000000209097211 */ /* 0x000fe200078f10ff */
[----:B------:R-:W5:Y:S01]  /*0610*/  F2I.U32.TRUNC.NTZ R0, R0 ;  /* 0x0000000000007305 */ /* 0x000f62000020f000 */
[----:B------:R-:W-:Y:S01]  /*0620*/  LOP3.LUT R11, R11, 0x3ffffffc, RZ, 0xc0, !PT ;  /* 0x3ffffffc0b0b7812 */ /* 0x000fe200078ec0ff */
[----:B------:R-:W-:Y:S01]  /*0630*/  @!UP0 UMOV UR6, 0x400 ;  /* 0x0000040000068882 */ /* 0x000fe20000000000 */
[----:B------:R-:W-:Y:S01]  /*0640*/  LOP3.LUT R9, R9, 0xfffffffc, RZ, 0xc0, !PT ;  /* 0xfffffffc09097812 */ /* 0x000fe200078ec0ff */
[----:B------:R-:W-:Y:S01]  /*0650*/  @!UP1 UMOV UR9, 0x400 ;  /* 0x0000040000099882 */ /* 0x000fe20000000000 */
[----:B------:R-:W-:Y:S01]  /*0660*/  VOTEU.ALL UP2, P1 ;  /* 0x00000000003f7886 */ /* 0x000fe20000840000 */
[----:B------:R-:W-:Y:S01]  /*0670*/  IMAD.IADD R11, R8, 0x1, -R11 ;  /* 0x00000001080b7824 */ /* 0x000fe200078e0a0b */
[----:B--2---:R-:W-:Y:S01]  /*0680*/  I2FP.F32.U32 R8, R6 ;  /* 0x0000000600087245 */ /* 0x004fe20000201000 */
[----:B------:R-:W2:Y:S01]  /*0690*/  @!UP1 S2UR UR10, SR_CgaCtaId ;  /* 0x00000000000a99c3 */ /* 0x000ea20000008800 */
[----:B0-----:R-:W-:Y:S01]  /*06a0*/  ISETP.EQ.U32.AND P3, PT, R14, 0x1, PT ;  /* 0x000000010e00780c */ /* 0x001fe20003f62070 */
[----:B------:R-:W-:Y:S01]  /*06b0*/  IMAD R11, R11, 0x4, R12 ;  /* 0x000000040b0b7824 */ /* 0x000fe200078e020c */
[----:B------:R-:W-:Y:S01]  /*06c0*/  VOTEU.ALL UP3, P1 ;  /* 0x00000000003f7886 */ /* 0x000fe20000860000 */
[----:B------:R-:W-:Y:S01]  /*06d0*/  FMUL R8, R8, UR4 ;  /* 0x0000000408087c20 */ /* 0x000fe20008400000 */
[----:B------:R-:W-:Y:S01]  /*06e0*/  UMOV UR4, 0x20 ;  /* 0x0000002000047882 */ /* 0x000fe20000000000 */
[----:B------:R-:W-:Y:S01]  /*06f0*/  IMAD.IADD R14, R2, 0x1, -R9 ;  /* 0x00000001020e7824 */ /* 0x000fe200078e0a09 */
[----:B------:R-:W-:-:S04]  /*0700*/  @!UP0 UIADD3 UR4, -UR4, 0x100000, URZ ;  /* 0x0010000004048890 */ /* 0x000fc8000fffe13f */
[----:B------:R-:W-:Y:S02]  /*0710*/  @!UP0 USHF.L.U32 UR5, UR4, 0xb, URZ ;  /* 0x0000000b04058899 */ /* 0x000fe4000800063f */
[----:B------:R-:W-:Y:S01]  /*0720*/  @!UP0 USHF.L.U32 UR4, UR4, 0x1, URZ ;  /* 0x0000000104048899 */ /* 0x000fe2000800063f */
[----:B------:R-:W0:Y:S01]  /*0730*/  LDC R13, c[0x0][0x144] ;  /* 0x00005100ff0d7b82 */ /* 0x000e220000000800 */
[C---:B------:R-:W-:Y:S01]  /*0740*/  IMAD.SHL.U32 R88, R11.reuse, 0x4, RZ ;  /* 0x000000040b587824 */ /* 0x040fe200078e00ff */
[----:B------:R-:W3:Y:S01]  /*0750*/  F2I.U32.TRUNC.NTZ R8, R8 ;  /* 0x0000000800087305 */ /* 0x000ee2000020f000 */
[----:B-----5:R-:W-:Y:S01]  /*0760*/  IMAD.MOV R0, RZ, RZ, -R0 ;  /* 0x000000ffff007224 */ /* 0x020fe200078e0a00 */
[----:B------:R-:W-:Y:S01]  /*0770*/  VOTEU.ALL UP4, P1 ;  /* 0x00000000003f7886 */ /* 0x000fe20000880000 */
[----:B------:R-:W-:Y:S01]  /*0780*/  VOTEU.ALL UP5, P1 ;  /* 0x00000000003f7886 */ /* 0x000fe200008a0000 */
[----:B-1----:R-:W-:Y:S01]  /*0790*/  @!UP0 ULEA UR8, UR7, UR6, 0x18 ;  /* 0x0000000607088291 */ /* 0x002fe2000f8ec03f */
[----:B------:R-:W-:Y:S01]  /*07a0*/  LOP3.LUT R88, R11, 0xc, R88, 0x78, !PT ;  /* 0x0000000c0b587812 */ /* 0x000fe200078e7858 */
[----:B------:R-:W-:-:S04]  /*07b0*/  @!UP1 UIADD3 UR6, -UR11, 0x100000, URZ ;  /* 0x001000000b069890 */ /* 0x000fc8000fffe13f */
[----:B------:R-:W-:Y:S02]  /*07c0*/  @!UP1 USHF.L.U32 UR7, UR6, 0xb, URZ ;  /* 0x0000000b06079899 */ /* 0x000fe4000800063f */
[----:B------:R-:W-:Y:S01]  /*07d0*/  @!UP1 USHF.L.U32 UR6, UR6, 0x1, URZ ;  /* 0x0000000106069899 */ /* 0x000fe2000800063f */
[C---:B------:R-:W-:Y:S01]  /*07e0*/  ISETP.NE.AND P1, PT, R14.reuse, 0x3, PT ;  /* 0x000000030e00780c */ /* 0x040fe20003f25270 */
[----:B------:R-:W-:Y:S01]  /*07f0*/  VOTEU.ALL UP0, P0 ;  /* 0x00000000003f7886 */ /* 0x000fe20000000000 */
[----:B----4-:R-:W-:Y:S02]  /*0800*/  R2UR UR43, R15 ;  /* 0x000000000f2b72ca */ /* 0x010fe400000e0000 */
[----:B------:R-:W-:Y:S01]  /*0810*/  ISETP.EQ.OR P1, PT, R14, RZ, !P1 ;  /* 0x000000ff0e00720c */ /* 0x000fe20004f22670 */
[----:B--2---:R-:W-:Y:S01]  /*0820*/  @!UP1 ULEA UR9, UR10, UR9, 0x18 ;  /* 0x000000090a099291 */ /* 0x004fe2000f8ec03f */
[----:B---3--:R-:W-:Y:S01]  /*0830*/  IMAD.MOV R24, RZ, RZ, -R8 ;  /* 0x000000ffff187224 */ /* 0x008fe200078e0a08 */
[----:B------:R-:W-:Y:S01]  /*0840*/  VOTEU.ALL UP1, P0 ;  /* 0x00000000003f7886 */ /* 0x000fe20000020000 */
[----:B------:R-:W-:Y:S01]  /*0850*/  LOP3.LUT P0, RZ, R4, 0x7, RZ, 0xc0, !PT ;  /* 0x0000000704ff7812 */ /* 0x000fe2000780c0ff */
[----:B------:R-:W1:Y:S02]  /*0860*/  FENCE.VIEW.ASYNC.S ;  /* 0x00000000000073c6 */ /* 0x000e640000000000 */
[----:B-1----:R1:W2:Y:S01]  /*0870*/  @!UP0 SYNCS.EXCH.64 URZ, [UR8+0xc0], UR4 ;  /* 0x0000c004083f85b2 */ /* 0x0022a20008000100 */
[----:B------:R-:W-:Y:S01]  /*0880*/  IMAD R9, R21, R24, R6 ;  /* 0x0000001815097224 */ /* 0x000fe200078e0206 */
[----:B------:R-:W-:Y:S01]  /*0890*/  ISETP.EQ.AND P1, PT, R10, RZ, P1 ;  /* 0x000000ff0a00720c */ /* 0x000fe20000f22270 */
[----:B0-----:R-:W-:Y:S01]  /*08a0*/  IMAD R20, R13, R0, UR12 ;  /* 0x0000000c0d147e24 */ /* 0x001fe2000f8e0200 */
[----:B------:R-:W-:-:S02]  /*08b0*/  ISETP.LT.U32.AND P0, PT, R88, 0x4, !P0 ;  /* 0x000000045800780c */ /* 0x000fc40004701070 */
[----:B------:R-:W-:Y:S02]  /*08c0*/  ISETP.NE.AND P4, PT, R9, R88, PT ;  /* 0x000000580900720c */ /* 0x000fe40003f85270 */
[----:B------:R-:W-:Y:S02]  /*08d0*/  SEL R23, RZ, 0x1, !P1 ;  /* 0x00000001ff177807 */ /* 0x000fe40004800000 */
[----:B------:R-:W-:Y:S02]  /*08e0*/  ISETP.EQ.OR P4, PT, R20, RZ, !P4 ;  /* 0x000000ff1400720c */ /* 0x000fe40006782670 */
[----:B------:R-:W-:Y:S02]  /*08f0*/  SEL R23, R23, 0x2, P5 ;  /* 0x0000000217177807 */ /* 0x000fe40002800000 */
[----:B------:R-:W-:Y:S01]  /*0900*/  PLOP3.LUT P0, PT, P0, P4, PT, 0x80, 0x0 ;  /* 0x000000000000781c */ /* 0x000fe20000709070 */
[----:B------:R1:W0:Y:S01]  /*0910*/  @!UP1 SYNCS.EXCH.64 URZ, [UR8+0xc8], UR4 ;  /* 0x0000c804083f95b2 */ /* 0x0002220008000100 */
[----:B------:R-:W-:-:S02]  /*0920*/  NOP ;  /* 0x0000000000007918 */ /* 0x000fc40000000000 */
[----:B------:R-:W-:Y:S01]  /*0930*/  P2R R102, PR, RZ, 0x1 ;  /* 0x00000001ff667803 */ /* 0x000fe20000000000 */
[----:B------:R1:W3:Y:S01]  /*0940*/  @!UP2 SYNCS.EXCH.64 URZ, [UR9+0xa0], UR6 ;  /* 0x0000a006093fa5b2 */ /* 0x0002e20008000100 */
[----:B------:R1:W4:Y:S01]  /*0950*/  @!UP3 SYNCS.EXCH.64 URZ, [UR9+0xa8], UR6 ;  /* 0x0000a806093fb5b2 */ /* 0x0003220008000100 */
[----:B------:R1:W0:Y:S01]  /*0960*/  @!UP4 SYNCS.EXCH.64 URZ, [UR9+0xb0], UR6 ;  /* 0x0000b006093fc5b2 */ /* 0x0002220008000100 */
[----:B------:R1:W0:Y:S01]  /*0970*/  @!UP5 SYNCS.EXCH.64 URZ, [UR9+0xb8], UR6 ;  /* 0x0000b806093fd5b2 */ /* 0x0002220008000100 */
[----:B------:R-:W-:Y:S01]  /*0980*/  NOP ;  /* 0x0000000000007918 */ /* 0x000fe20000000000 */
[----:B-12---:R-:W-:Y:S05]  /*0990*/  @!P3 BRA `(.L_x_4) ;  /* 0x000000000008b947 */ /* 0x006fea0003800000 */
[----:B0--34-:R-:W-:Y:S01]  /*09a0*/  UCGABAR_ARV ;  /* 0x00000000000079c7 */ /* 0x019fe20008000000 */
[----:B------:R-:W-:Y:S05]  /*09b0*/  BRA `(.L_x_5) ;  /* 0x0000000000047947 */ /* 0x000fea0003800000 */
.L_x_4:
[----:B0--34-:R-:W-:Y:S01]  /*09c0*/  NOP ;  /* 0x0000000000007918 */ /* 0x019fe20000000000 */
.L_x_5:
[----:B------:R-:W-:Y:S01]  /*09d0*/  ULDC.64 UR4, c[0x0][0x598] ;  /* 0x0001660000047ab9 */ /* 0x000fe20000000a00 */
[----:B------:R-:W-:Y:S01]  /*09e0*/  ULDC.64 UR36, c[0x0][0x208] ;  /* 0x0000820000247ab9 */ /* 0x000fe20000000a00 */
[----:B------:R-:W-:-:S04]  /*09f0*/  ISETP.NE.U32.AND P0, PT, RZ, UR4, PT ;  /* 0x00000004ff007c0c */ /* 0x000fc8000bf05070 */
[----:B------:R-:W-:-:S13]  /*0a00*/  ISETP.NE.AND.EX P0, PT, RZ, UR5, PT, P0 ;  /* 0x00000005ff007c0c */ /* 0x000fda000bf05300 */
[----:B------:R-:W-:Y:S05]  /*0a10*/  @!P0 BRA `(.L_x_6) ;  /* 0x00000000001c8947 */ /* 0x000fea0003800000 */
[----:B------:R-:W0:Y:S02]  /*0a20*/  LDC.64 R8, c[0x0][0x598] ;  /* 0x00016600ff087b82 */ /* 0x000e240000000a00 */
[----:B0-----:R-:W2:Y:S02]  /*0a30*/  LDG.E.64 R8, desc[UR36][R8.64] ;  /* 0x0000002408087981 */ /* 0x001ea4000c1e1b00 */
[----:B--2---:R-:W-:-:S04]  /*0a40*/  ISETP.NE.U32.AND P0, PT, R8, RZ, PT ;  /* 0x000000ff0800720c */ /* 0x004fc80003f05070 */
[----:B------:R-:W-:-:S13]  /*0a50*/  ISETP.NE.AND.EX P0, PT, R9, RZ, PT, P0 ;  /* 0x000000ff0900720c */ /* 0x000fda0003f05300 */
[----:B------:R-:W-:Y:S05]  /*0a60*/  @!P0 BRA `(.L_x_6) ;  /* 0x0000000000088947 */ /* 0x000fea0003800000 */
[----:B------:R0:W5:Y:S01]  /*0a70*/  LD.E R89, desc[UR36][R8.64] ;  /* 0x0000002408597980 */ /* 0x000162000c101900 */
[----:B------:R-:W-:Y:S05]  /*0a80*/  BRA `(.L_x_7) ;  /* 0x0000000000247947 */ /* 0x000fea0003800000 */
.L_x_6:
[----:B------:R-:W-:Y:S02]  /*0a90*/  ULDC.64 UR4, c[0x0][0x588] ;  /* 0x0001620000047ab9 */ /* 0x000fe40000000a00 */
[----:B------:R-:W-:-:S04]  /*0aa0*/  ISETP.NE.U32.AND P0, PT, RZ, UR4, PT ;  /* 0x00000004ff007c0c */ /* 0x000fc8000bf05070 */
[----:B------:R-:W-:-:S13]  /*0ab0*/  ISETP.NE.AND.EX P0, PT, RZ, UR5, PT, P0 ;  /* 0x00000005ff007c0c */ /* 0x000fda000bf05300 */
[----:B------:R-:W-:Y:S05]  /*0ac0*/  @!P0 BRA `(.L_x_8) ;  /* 0x00000000000c8947 */ /* 0x000fea0003800000 */
[----:B------:R-:W0:Y:S02]  /*0ad0*/  LDC.64 R8, c[0x0][0x588] ;  /* 0x00016200ff087b82 */ /* 0x000e240000000a00 */
[----:B0-----:R1:W5:Y:S01]  /*0ae0*/  LDG.E R89, desc[UR36][R8.64] ;  /* 0x0000002408597981 */ /* 0x001362000c1e1900 */
[----:B------:R-:W-:Y:S05]  /*0af0*/  BRA `(.L_x_7) ;  /* 0x0000000000087947 */ /* 0x000fea0003800000 */
.L_x_8:
[----:B------:R-:W-:Y:S02]  /*0b00*/  ULDC UR4, c[0x0][0x580] ;  /* 0x0001600000047ab9 */ /* 0x000fe40000000800 */
[----:B------:R-:W-:-:S07]  /*0b10*/  IMAD.U32 R89, RZ, RZ, UR4 ;  /* 0x00000004ff597e24 */ /* 0x000fce000f8e00ff */
.L_x_7:
[----:B------:R-:W-:Y:S02]  /*0b20*/  ULDC.64 UR4, c[0x0][0x5a0] ;  /* 0x0001680000047ab9 */ /* 0x000fe40000000a00 */
[----:B------:R-:W-:-:S04]  /*0b30*/  ISETP.NE.U32.AND P0, PT, RZ, UR4, PT ;  /* 0x00000004ff007c0c */ /* 0x000fc8000bf05070 */
[----:B------:R-:W-:-:S13]  /*0b40*/  ISETP.NE.AND.EX P0, PT, RZ, UR5, PT, P0 ;  /* 0x00000005ff007c0c */ /* 0x000fda000bf05300 */
[----:B------:R-:W-:Y:S05]  /*0b50*/  @!P0 BRA `(.L_x_9) ;  /* 0x00000000001c8947 */ /* 0x000fea0003800000 */
[----:B01----:R-:W0:Y:S02]  /*0b60*/  LDC.64 R8, c[0x0][0x5a0] ;  /* 0x00016800ff087b82 */ /* 0x003e240000000a00 */
[----:B0-----:R-:W2:Y:S02]  /*0b70*/  LDG.E.64 R8, desc[UR36][R8.64] ;  /* 0x0000002408087981 */ /* 0x001ea4000c1e1b00 */
[----:B--2---:R-:W-:-:S04]  /*0b80*/  ISETP.NE.U32.AND P0, PT, R8, RZ, PT ;  /* 0x000000ff0800720c */ /* 0x004fc80003f05070 */
[----:B------:R-:W-:-:S13]  /*0b90*/  ISETP.NE.AND.EX P0, PT, R9, RZ, PT, P0 ;  /* 0x000000ff0900720c */ /* 0x000fda0003f05300 */
[----:B------:R-:W-:Y:S05]  /*0ba0*/  @!P0 BRA `(.L_x_9) ;  /* 0x0000000000088947 */ /* 0x000fea0003800000 */
[----:B------:R0:W5:Y:S01]  /*0bb0*/  LD.E R90, desc[UR36][R8.64] ;  /* 0x00000024085a7980 */ /* 0x000162000c101900 */
[----:B------:R-:W-:Y:S05]  /*0bc0*/  BRA `(.L_x_10) ;  /* 0x0000000000247947 */ /* 0x000fea0003800000 */
.L_x_9:
[----:B------:R-:W-:Y:S02]  /*0bd0*/  ULDC.64 UR4, c[0x0][0x590] ;  /* 0x0001640000047ab9 */ /* 0x000fe40000000a00 */
[----:B------:R-:W-:-:S04]  /*0be0*/  ISETP.NE.U32.AND P0, PT, RZ, UR4, PT ;  /* 0x00000004ff007c0c */ /* 0x000fc8000bf05070 */
[----:B------:R-:W-:-:S13]  /*0bf0*/  ISETP.NE.AND.EX P0, PT, RZ, UR5, PT, P0 ;  /* 0x00000005ff007c0c */ /* 0x000fda000bf05300 */
[----:B------:R-:W-:Y:S05]  /*0c00*/  @!P0 BRA `(.L_x_11) ;  /* 0x00000000000c8947 */ /* 0x000fea0003800000 */
[----:B------:R-:W2:Y:S02]  /*0c10*/  LDC.64 R90, c[0x0][0x590] ;  /* 0x00016400ff5a7b82 */ /* 0x000ea40000000a00 */
[----:B--2---:R2:W5:Y:S01]  /*0c20*/  LDG.E R90, desc[UR36][R90.64] ;  /* 0x000000245a5a7981 */ /* 0x004562000c1e1900 */
[----:B------:R-:W-:Y:S05]  /*0c30*/  BRA `(.L_x_10) ;  /* 0x0000000000087947 */ /* 0x000fea0003800000 */
.L_x_11:
[----:B------:R-:W-:Y:S02]  /*0c40*/  ULDC UR4, c[0x0][0x584] ;  /* 0x0001610000047ab9 */ /* 0x000fe40000000800 */
[----:B------:R-:W-:-:S07]  /*0c50*/  IMAD.U32 R90, RZ, RZ, UR4 ;  /* 0x00000004ff5a7e24 */ /* 0x000fce000f8e00ff */
.L_x_10:
[----:B------:R-:W3:Y:S01]  /*0c60*/  LDC R2, c[0x0][0x65c] ;  /* 0x00019700ff027b82 */ /* 0x000ee20000000800 */
[----:B------:R-:W-:Y:S01]  /*0c70*/  ULDC UR6, c[0x0][0x28c] ;  /* 0x0000a30000067ab9 */ /* 0x000fe20000000800 */
[----:B------:R-:W-:Y:S01]  /*0c80*/  ISETP.NE.AND P0, PT, R10, 0x2, PT ;  /* 0x000000020a00780c */ /* 0x000fe20003f05270 */
[----:B------:R-:W-:Y:S01]  /*0c90*/  UIADD3 UR6, UR6, 0x7f, URZ ;  /* 0x0000007f06067890 */ /* 0x000fe2000fffe03f */
[----:B01----:R-:W-:Y:S01]  /*0ca0*/  IMAD.U32 R8, RZ, RZ, UR12 ;  /* 0x0000000cff087e24 */ /* 0x003fe2000f8e00ff */
[----:B------:R-:W-:Y:S01]  /*0cb0*/  UMOV UR38, URZ ;  /* 0x0000003f00267c82 */ /* 0x000fe20008000000 */
[----:B------:R-:W-:Y:S01]  /*0cc0*/  UMOV UR39, URZ ;  /* 0x0000003f00277c82 */ /* 0x000fe20008000000 */
[----:B------:R-:W-:Y:S01]  /*0cd0*/  USHF.R.S32.HI UR7, URZ, 0x1f, UR6 ;  /* 0x0000001f3f077899 */ /* 0x000fe20008011406 */
[----:B------:R-:W-:-:S03]  /*0ce0*/  ULDC.64 UR8, c[0x0][0x650] ;  /* 0x0001940000087ab9 */ /* 0x000fc60000000a00 */
[----:B------:R-:W-:-:S04]  /*0cf0*/  ULEA.HI UR7, UR7, UR6, URZ, 0x7 ;  /* 0x0000000607077291 */ /* 0x000fc8000f8f383f */
[----:B------:R-:W-:Y:S01]  /*0d00*/  USHF.R.S32.HI UR40, URZ, 0x7, UR7 ;  /* 0x000000073f287899 */ /* 0x000fe20008011407 */
[----:B---3--:R-:W-:-:S13]  /*0d10*/  ISETP.NE.AND P1, PT, R2, 0x1, PT ;  /* 0x000000010200780c */ /* 0x008fda0003f25270 */
[----:B------:R-:W0:Y:S01]  /*0d20*/  @P1 LDC R17, c[0x0][0x10] ;  /* 0x00000400ff111b82 */ /* 0x000e220000000800 */
[----:B------:R-:W-:Y:S02]  /*0d30*/  @P1 IMAD.MOV.U32 R7, RZ, RZ, RZ ;  /* 0x000000ffff071224 */ /* 0x000fe400078e00ff */
[----:B------:R-:W-:-:S05]  /*0d40*/  @P1 IMAD.MOV.U32 R9, RZ, RZ, RZ ;  /* 0x000000ffff091224 */ /* 0x000fca00078e00ff */
[----:B------:R-:W1:Y:S01]  /*0d50*/  @!P1 LDC R11, c[0x0][0xc] ;  /* 0x00000300ff0b9b82 */ /* 0x000e620000000800 */
[----:B------:R-:W-:Y:S01]  /*0d60*/  ULDC UR4, c[0x0][0xc] ;  /* 0x0000030000047ab9 */ /* 0x000fe20000000800 */
[----:B------:R-:W-:Y:S02]  /*0d70*/  ULDC UR5, c[0x0][0x10] ;  /* 0x0000040000057ab9 */ /* 0x000fe40000000800 */
[----:B------:R-:W-:-:S04]  /*0d80*/  UIMAD.WIDE.U32 UR4, UR4, UR5, URZ ;  /* 0x00000005040472a5 */ /* 0x000fc8000f8e003f */
[----:B------:R-:W3:Y:S01]  /*0d90*/  LDC R0, c[0x0][0x14] ;  /* 0x00000500ff007b82 */ /* 0x000ee20000000800 */
[----:B0-----:R-:W-:-:S04]  /*0da0*/  @P1 IMAD.WIDE.U32 R16, R17, UR12, R6 ;  /* 0x0000000c11101c25 */ /* 0x001fc8000f8e0006 */
[----:B------:R-:W-:Y:S02]  /*0db0*/  @P1 IMAD.IADD R17, R17, 0x1, R9 ;  /* 0x0000000111111824 */ /* 0x000fe400078e0209 */
[----:B------:R-:W-:Y:S02]  /*0dc0*/  IMAD.MOV.U32 R9, RZ, RZ, RZ ;  /* 0x000000ffff097224 */ /* 0x000fe400078e00ff */
[----:B-1----:R-:W-:-:S04]  /*0dd0*/  @!P1 IMAD.WIDE.U32 R8, R6, R11, R8 ;  /* 0x0000000b06089225 */ /* 0x002fc800078e0008 */
[----:B------:R-:W-:Y:S02]  /*0de0*/  @!P1 IMAD.MOV.U32 R16, RZ, RZ, R8 ;  /* 0x000000ffff109224 */ /* 0x000fe400078e0008 */
[----:B---3--:R-:W-:-:S04]  /*0df0*/  IMAD.WIDE.U32 R12, R0, UR4, RZ ;  /* 0x00000004000c7c25 */ /* 0x008fc8000f8e00ff */
[----:B------:R-:W-:Y:S01]  /*0e00*/  IMAD R10, R0, UR5, RZ ;  /* 0x00000005000a7c24 */ /* 0x000fe2000f8e02ff */
[----:B------:R0:W-:Y:S01]  /*0e10*/  STL.64 [R1], R12 ;  /* 0x0000000c01007387 */ /* 0x0001e20000100a00 */
[----:B------:R-:W-:Y:S02]  /*0e20*/  @!P1 IMAD.MOV.U32 R17, RZ, RZ, R9 ;  /* 0x000000ffff119224 */ /* 0x000fe400078e0009 */
[----:B------:R-:W-:Y:S01]  /*0e30*/  IMAD.IADD R0, R13, 0x1, R10 ;  /* 0x000000010d007824 */ /* 0x000fe200078e020a */
[----:B------:R-:W-:Y:S06]  /*0e40*/  @P0 BRA `(.L_x_12) ;  /* 0x0000000000200947 */ /* 0x000fec0003800000 */
[----:B------:R-:W-:Y:S01]  /*0e50*/  UISETP.GE.U32.AND UP0, UPT, UR40, 0x9, UPT ;  /* 0x000000092800788c */ /* 0x000fe2000bf06070 */
[----:B------:R-:W-:Y:S01]  /*0e60*/  IADD3 R16, P0, R16, R12, RZ ;  /* 0x0000000c10107210 */ /* 0x000fe20007f1e0ff */
[----:B------:R-:W-:Y:S01]  /*0e70*/  UIMAD.WIDE.U32 UR4, UR40, 0x38e38e39, URZ ;  /* 0x38e38e39280478a5 */ /* 0x000fe2000f8e003f */
[----:B------:R-:W-:-:S03]  /*0e80*/  UMOV UR39, URZ ;  /* 0x0000003f00277c82 */ /* 0x000fc60008000000 */
[----:B------:R-:W-:Y:S01]  /*0e90*/  USHF.R.U32.HI UR4, URZ, 0x1, UR5 ;  /* 0x000000013f047899 */ /* 0x000fe20008011605 */
[----:B------:R-:W-:-:S03]  /*0ea0*/  IMAD.X R17, R0, 0x1, R17, P0 ;  /* 0x0000000100117824 */ /* 0x000fc600000e0611 */
[----:B------:R-:W-:Y:S02]  /*0eb0*/  UIMAD UR38, UR4, -0x9, UR40 ;  /* 0xfffffff7042678a4 */ /* 0x000fe4000f8e0228 */
[----:B------:R-:W-:-:S12]  /*0ec0*/  @UP0 ULOP3.LUT UR39, UR4, 0x1, URZ, 0xc0, !UPT ;  /* 0x0000000104270892 */ /* 0x000fd8000f8ec03f */
.L_x_12:
[----:B------:R-:W-:Y:S01]  /*0ed0*/  ISETP.GE.U32.AND P0, PT, R16, UR8, PT ;  /* 0x0000000810007c0c */ /* 0x000fe2000bf06070 */
[----:B------:R-:W-:Y:S01]  /*0ee0*/  IMAD.MOV.U32 R22, RZ, RZ, -0x1 ;  /* 0xffffffffff167424 */ /* 0x000fe200078e00ff */
[----:B------:R-:W-:Y:S01]  /*0ef0*/  PRMT R8, RZ, 0x7610, R8 ;  /* 0x00007610ff087816 */ /* 0x000fe20000000008 */
[----:B------:R-:W-:Y:S01]  /*0f00*/  IMAD.MOV.U32 R19, RZ, RZ, -0x1 ;  /* 0xffffffffff137424 */ /* 0x000fe200078e00ff */
[----:B------:R-:W-:Y:S01]  /*0f10*/  ISETP.GE.U32.AND.EX P0, PT, R17, UR9, PT, P0 ;  /* 0x0000000911007c0c */ /* 0x000fe2000bf06100 */
[----:B------:R-:W-:-:S12]  /*0f20*/  IMAD.MOV.U32 R18, RZ, RZ, -0x1 ;  /* 0xffffffffff127424 */ /* 0x000fd800078e00ff */
[----:B------:R-:W-:Y:S05]  /*0f30*/  @P0 BRA `(.L_x_13) ;  /* 0x0000000400240947 */ /* 0x000fea0003800000 */
[----:B------:R-:W1:Y:S01]  /*0f40*/  LDC.64 R18, c[0x0][0x628] ;  /* 0x00018a00ff127b82 */ /* 0x000e620000000a00 */
[----:B------:R-:W-:Y:S02]  /*0f50*/  IMAD.MOV.U32 R8, RZ, RZ, R16 ;  /* 0x000000ffff087224 */ /* 0x000fe400078e0010 */
[----:B------:R-:W-:-:S05]  /*0f60*/  IMAD.MOV.U32 R9, RZ, RZ, R17 ;  /* 0x000000ffff097224 */ /* 0x000fca00078e0011 */
[----:B------:R-:W3:Y:S08]  /*0f70*/  LDC R22, c[0x0][0x630] ;  /* 0x00018c00ff167b82 */ /* 0x000ef00000000800 */
[----:B------:R-:W4:Y:S01]  /*0f80*/  LDC.64 R26, c[0x0][0x620] ;  /* 0x00018800ff1a7b82 */ /* 0x000f220000000a00 */
[----:B-1----:R-:W-:-:S04]  /*0f90*/  ISETP.NE.U32.AND P0, PT, R18, RZ, PT ;  /* 0x000000ff1200720c */ /* 0x002fc80003f05070 */
[----:B------:R-:W-:-:S13]  /*0fa0*/  ISETP.NE.AND.EX P0, PT, R19, RZ, PT, P0 ;  /* 0x000000ff1300720c */ /* 0x000fda0003f05300 */
[----:B---34-:R-:W-:Y:S05]  /*0fb0*/  @!P0 BRA `(.L_x_14) ;  /* 0x0000000000288947 */ /* 0x018fea0003800000 */
[----:B0-----:R-:W0:Y:S02]  /*0fc0*/  LDC R13, c[0x0][0x634] ;  /* 0x00018d00ff0d7b82 */ /* 0x001e240000000800 */
[----:B0-----:R-:W-:-:S05]  /*0fd0*/  IADD3 R13, P0, R16, R13, RZ ;  /* 0x0000000d100d7210 */ /* 0x001fca0007f1e0ff */
[----:B------:R-:W-:-:S04]  /*0fe0*/  IMAD.X R15, RZ, RZ, R17, P0 ;  /* 0x000000ffff0f7224 */ /* 0x000fc800000e0611 */
[----:B------:R-:W-:-:S04]  /*0ff0*/  IMAD.WIDE.U32 R8, R15, R18, RZ ;  /* 0x000000120f087225 */ /* 0x000fc800078e00ff */
[----:B------:R-:W-:-:S04]  /*1000*/  IMAD.WIDE.U32 R10, P0, R13, R19, R8 ;  /* 0x000000130d0a7225 */ /* 0x000fc80007800008 */
[----:B------:R-:W-:-:S04]  /*1010*/  IMAD.WIDE.U32 R8, R13, R18, RZ ;  /* 0x000000120d087225 */ /* 0x000fc800078e00ff */
[----:B------:R-:W-:Y:S01]  /*1020*/  IMAD.X R13, RZ, RZ, RZ, P0 ;  /* 0x000000ffff0d7224 */ /* 0x000fe200000e06ff */
[----:B------:R-:W-:Y:S01]  /*1030*/  IADD3 RZ, P0, R9, R10, RZ ;  /* 0x0000000a09ff7210 */ /* 0x000fe20007f1e0ff */
[----:B------:R-:W-:-:S04]  /*1040*/  IMAD.MOV.U32 R12, RZ, RZ, R11 ;  /* 0x000000ffff0c7224 */ /* 0x000fc800078e000b */
[----:B------:R-:W-:-:S08]  /*1050*/  IMAD.WIDE.U32.X R8, R15, R19, R12, P0 ;  /* 0x000000130f087225 */ /* 0x000fd000000e040c */
.L_x_14:
[----:B------:R-:W1:Y:S01]  /*1060*/  LDC.64 R28, c[0x0][0x640] ;  /* 0x00019000ff1c7b82 */ /* 0x000e620000000a00 */
[-CC-:B------:R-:W-:Y:S01]  /*1070*/  SHF.R.U64 R32, R8, R22.reuse, R9.reuse ;  /* 0x0000001608207219 */ /* 0x180fe20000001209 */
[----:B------:R-:W-:Y:S01]  /*1080*/  IMAD.MOV.U32 R31, RZ, RZ, 0x1 ;  /* 0x00000001ff1f7424 */ /* 0x000fe200078e00ff */
[----:B------:R-:W-:Y:S02]  /*1090*/  SHF.R.U32.HI R8, RZ, R22, R9 ;  /* 0x00000016ff087219 */ /* 0x000fe40000011609 */
[----:B------:R-:W-:-:S03]  /*10a0*/  IADD3 R11, P0, RZ, -R32, RZ ;  /* 0x80000020ff0b7210 */ /* 0x000fc60007f1e0ff */
[----:B0-----:R-:W0:Y:S02]  /*10b0*/  LDC R12, c[0x0][0x618] ;  /* 0x00018600ff0c7b82 */ /* 0x001e240000000800 */
[----:B------:R-:W-:-:S04]  /*10c0*/  IMAD.X R9, RZ, RZ, ~R8, P0 ;  /* 0x000000ffff097224 */ /* 0x000fc800000e0e08 */
[-C--:B------:R-:W-:Y:S02]  /*10d0*/  IMAD R10, R9, R26.reuse, RZ ;  /* 0x0000001a090a7224 */ /* 0x080fe400078e02ff */
[----:B------:R-:W3:Y:S01]  /*10e0*/  LDC R13, c[0x0][0x608] ;  /* 0x00018200ff0d7b82 */ /* 0x000ee20000000800 */
[----:B------:R-:W-:-:S04]  /*10f0*/  IMAD.WIDE.U32 R8, R11, R26, R16 ;  /* 0x0000001a0b087225 */ /* 0x000fc800078e0010 */
[----:B------:R-:W-:-:S03]  /*1100*/  IMAD R11, R11, R27, R10 ;  /* 0x0000001b0b0b7224 */ /* 0x000fc600078e020a */
[----:B------:R-:W4:Y:S01]  /*1110*/  LDC R18, c[0x0][0x658] ;  /* 0x00019600ff127b82 */ /* 0x000f220000000800 */
[----:B------:R-:W-:Y:S01]  /*1120*/  IMAD.IADD R9, R9, 0x1, R11 ;  /* 0x0000000109097824 */ /* 0x000fe200078e020b */
[----:B-1----:R-:W-:Y:S01]  /*1130*/  ISETP.NE.U32.AND P0, PT, R28, RZ, PT ;  /* 0x000000ff1c00720c */ /* 0x002fe20003f05070 */
[----:B------:R-:W-:-:S03]  /*1140*/  IMAD.MOV.U32 R11, RZ, RZ, -0x1 ;  /* 0xffffffffff0b7424 */ /* 0x000fc600078e00ff */
[----:B------:R-:W-:Y:S02]  /*1150*/  ISETP.NE.AND.EX P0, PT, R29, RZ, PT, P0 ;  /* 0x000000ff1d00720c */ /* 0x000fe40003f05300 */
[----:B------:R-:W1:Y:S01]  /*1160*/  LDC R27, c[0x0][0x600] ;  /* 0x00018000ff1b7b82 */ /* 0x000e620000000800 */
[-CC-:B0-----:R-:W-:Y:S02]  /*1170*/  SHF.R.U64 R25, R8, R12.reuse, R9.reuse ;  /* 0x0000000c08197219 */ /* 0x181fe40000001209 */
[----:B------:R-:W-:-:S05]  /*1180*/  SHF.R.U32.HI R8, RZ, R12, R9 ;  /* 0x0000000cff087219 */ /* 0x000fca0000011609 */
[----:B------:R-:W0:Y:S01]  /*1190*/  LDC R22, c[0x0][0x648] ;  /* 0x00019200ff167b82 */ /* 0x000e220000000800 */
[-CC-:B---3--:R-:W-:Y:S02]  /*11a0*/  SHF.R.U64 R34, R25, R13.reuse, R8.reuse ;  /* 0x0000000d19227219 */ /* 0x188fe40000001208 */
[----:B------:R-:W-:-:S05]  /*11b0*/  SHF.R.U32.HI R9, RZ, R13, R8 ;  /* 0x0000000dff097219 */ /* 0x000fca0000011608 */
[----:B------:R-:W3:Y:S01]  /*11c0*/  LDC R26, c[0x0][0x638] ;  /* 0x00018e00ff1a7b82 */ /* 0x000ee20000000800 */
[-C--:B----4-:R-:W-:Y:S02]  /*11d0*/  SHF.L.U32 R8, R11, R18.reuse, RZ ;  /* 0x000000120b087219 */ /* 0x090fe400000006ff */
[--C-:B------:R-:W-:Y:S02]  /*11e0*/  SHF.R.U64 R36, R34, R18, R9.reuse ;  /* 0x0000001222247219 */ /* 0x100fe40000001209 */
[----:B------:R-:W-:Y:S02]  /*11f0*/  LOP3.LUT R15, RZ, R8, RZ, 0x33, !PT ;  /* 0x00000008ff0f7212 */ /* 0x000fe400078e33ff */
[----:B------:R-:W-:Y:S01]  /*1200*/  SHF.R.U32.HI R9, RZ, R18, R9 ;  /* 0x00000012ff097219 */ /* 0x000fe20000011609 */
[----:B------:R-:W4:Y:S01]  /*1210*/  LDC R30, c[0x0][0x610] ;  /* 0x00018400ff1e7b82 */ /* 0x000f220000000800 */
[----:B------:R-:W-:Y:S01]  /*1220*/  IMAD.MOV.U32 R8, RZ, RZ, R36 ;  /* 0x000000ffff087224 */ /* 0x000fe200078e0024 */
[----:B------:R-:W-:Y:S06]  /*1230*/  @!P0 BRA `(.L_x_15) ;  /* 0x0000000000288947 */ /* 0x000fec0003800000 */
[----:B------:R-:W2:Y:S02]  /*1240*/  LDC R13, c[0x0][0x64c] ;  /* 0x00019300ff0d7b82 */ /* 0x000ea40000000800 */
[----:B--2---:R-:W-:-:S05]  /*1250*/  IADD3 R13, P0, R36, R13, RZ ;  /* 0x0000000d240d7210 */ /* 0x004fca0007f1e0ff */
        /* <DEDUP_REMOVED lines=8> */
.L_x_15:
[----:B0-----:R-:W-:Y:S01]  /*12e0*/  SHF.R.U64 R9, R8, R22, R9 ;  /* 0x0000001608097219 */ /* 0x001fe20000001209 */
[----:B-1----:R-:W-:Y:S01]  /*12f0*/  VIADD R10, R27, 0xffffffff ;  /* 0xffffffff1b0a7836 */ /* 0x002fe20000000000 */
[----:B------:R-:W-:Y:S01]  /*1300*/  SHF.L.U32 R7, R31, R18, RZ ;  /* 0x000000121f077219 */ /* 0x000fe200000006ff */
[----:B------:R-:W-:Y:S01]  /*1310*/  @P1 IMAD R20, R21, R24, R6 ;  /* 0x0000001815141224 */ /* 0x000fe200078e0206 */
[----:B------:R-:W-:Y:S01]  /*1320*/  LOP3.LUT R8, R34, R15, RZ, 0xc0, !PT ;  /* 0x0000000f22087212 */ /* 0x000fe200078ec0ff */
[----:B------:R-:W-:Y:S01]  /*1330*/  IMAD.MOV R11, RZ, RZ, -R9 ;  /* 0x000000ffff0b7224 */ /* 0x000fe200078e0a09 */
[----:B------:R-:W-:Y:S01]  /*1340*/  LOP3.LUT R10, R25, R10, RZ, 0xc0, !PT ;  /* 0x0000000a190a7212 */ /* 0x000fe200078ec0ff */
[----:B------:R-:W-:Y:S02]  /*1350*/  IMAD.MOV.U32 R18, RZ, RZ, R32 ;  /* 0x000000ffff127224 */ /* 0x000fe400078e0020 */
[----:B------:R-:W-:Y:S02]  /*1360*/  IMAD R7, R7, R9, R8 ;  /* 0x0000000907077224 */ /* 0x000fe400078e0208 */
[----:B---3--:R-:W-:-:S02]  /*1370*/  IMAD R6, R11, R26, R36 ;  /* 0x0000001a0b067224 */ /* 0x008fc400078e0224 */
[----:B----4-:R-:W-:Y:S02]  /*1380*/  IMAD R22, R7, R30, R20 ;  /* 0x0000001e07167224 */ /* 0x010fe400078e0214 */
[----:B------:R-:W-:Y:S02]  /*1390*/  IMAD R7, R6, R27, R10 ;  /* 0x0000001b06077224 */ /* 0x000fe400078e020a */
[----:B------:R-:W-:-:S03]  /*13a0*/  IMAD.MOV.U32 R8, RZ, RZ, 0x1 ;  /* 0x00000001ff087424 */ /* 0x000fc600078e00ff */
[----:B------:R-:W-:Y:S02]  /*13b0*/  SEL R19, R7, R22, !P1 ;  /* 0x0000001607137207 */ /* 0x000fe40004800000 */
[----:B------:R-:W-:-:S07]  /*13c0*/  SEL R22, R22, R7, !P1 ;  /* 0x0000000716167207 */ /* 0x000fce0004800000 */
.L_x_13:
[----:B------:R-:W-:Y:S05]  /*13d0*/  @!P3 BRA `(.L_x_16) ;  /* 0x00000000000cb947 */ /* 0x000fea0003800000 */
[----:B------:R-:W-:Y:S01]  /*13e0*/  UCGABAR_WAIT ;  /* 0x0000000000007dc7 */ /* 0x000fe20008000000 */
[----:B------:R-:W-:Y:S01]  /*13f0*/  CCTL.IVALL ;  /* 0x00000000ff00798f */ /* 0x000fe20002000000 */
[----:B------:R-:W-:Y:S05]  /*1400*/  BRA `(.L_x_17) ;  /* 0x0000000000047947 */ /* 0x000fea0003800000 */
.L_x_16:
[----:B------:R-:W-:Y:S06]  /*1410*/  BAR.SYNC.DEFER_BLOCKING 0x0 ;  /* 0x0000000000007b1d */ /* 0x000fec0000010000 */
.L_x_17:
[----:B------:R-:W-:Y:S05]  /*1420*/  @!P2 BRA `(.L_x_18) ;  /* 0x00000048002ca947 */ /* 0x000fea0003800000 */
[----:B------:R-:W-:-:S13]  /*1430*/  ISETP.GT.U32.AND P0, PT, R33, 0x1, PT ;  /* 0x000000012100780c */ /* 0x000fda0003f04070 */
[----:B------:R-:W-:Y:S05]  /*1440*/  @P0 EXIT ;  /* 0x000000000000094d */ /* 0x000fea0003800000 */
.L_x_19:
[----:B------:R-:W-:-:S08]  /*1450*/  NOP ;  /* 0x0000000000007918 */ /* 0x000fd00000000000 */
[----:B------:R-:W1:Y:S02]  /*1460*/  USETMAXREG.TRY_ALLOC.CTAPOOL UP0, 0xe8 ;  /* 0x000000e8000079c8 */ /* 0x000e640008000600 */
[----:B-1----:R-:W-:-:S13]  /*1470*/  PLOP3.LUT P0, PT, PT, PT, UP0, 0x80, 0x0 ;  /* 0x000000000000781c */ /* 0x002fda0003f0f008 */
[----:B------:R-:W-:Y:S05]  /*1480*/  @!P0 BRA `(.L_x_19) ;  /* 0xfffffffc00f08947 */ /* 0x000fea000383ffff */
[----:B------:R-:W-:-:S13]  /*1490*/  LOP3.LUT P0, RZ, R8, 0xff, RZ, 0xc0, !PT ;  /* 0x000000ff08ff7812 */ /* 0x000fda000780c0ff */
[----:B------:R-:W-:Y:S05]  /*14a0*/  @!P0 EXIT ;  /* 0x000000000000894d */ /* 0x000fea0003800000 */
[----:B------:R-:W3:Y:S01]  /*14b0*/  LDL.64 R10, [R1] ;  /* 0x00000000010a7983 */ /* 0x000ee20000100a00 */
[----:B------:R-:W1:Y:S01]  /*14c0*/  S2UR UR4, SR_CgaCtaId ;  /* 0x00000000000479c3 */ /* 0x000e620000008800 */
[CC--:B------:R-:W-:Y:S01]  /*14d0*/  LEA.HI R5, R3.reuse, R4.reuse, RZ, 0x2 ;  /* 0x0000000403057211 */ /* 0x0c0fe200078f10ff */
[----:B------:R-:W-:Y:S01]  /*14e0*/  UISETP.LT.AND UP0, UPT, UR40, 0x1, UPT ;  /* 0x000000012800788c */ /* 0x000fe2000bf01270 */
[----:B------:R-:W-:Y:S01]  /*14f0*/  LEA.HI R3, R3, R4, RZ, 0x5 ;  /* 0x0000000403037211 */ /* 0x000fe200078f28ff */
[----:B------:R-:W-:Y:S01]  /*1500*/  UIADD3 UR5, UR43, -0x1, URZ ;  /* 0xffffffff2b057890 */ /* 0x000fe2000fffe03f */
[--C-:B------:R-:W-:Y:S01]  /*1510*/  SHF.R.S32.HI R92, RZ, 0x2, R5.reuse ;  /* 0x00000002ff5c7819 */ /* 0x100fe20000011405 */
[----:B------:R-:W-:Y:S01]  /*1520*/  USEL UR42, UR40, 0x1, UP0 ;  /* 0x00000001282a7887 */ /* 0x000fe20008000000 */
[----:B------:R-:W-:Y:S01]  /*1530*/  SHF.R.S32.HI R7, RZ, 0x1f, R5 ;  /* 0x0000001fff077819 */ /* 0x000fe20000011405 */
[----:B--2---:R-:W2:Y:S01]  /*1540*/  LDC R91, c[0x0][0x658] ;  /* 0x00019600ff5b7b82 */ /* 0x004ea20000000800 */
[----:B------:R-:W-:Y:S01]  /*1550*/  LOP3.LUT R5, R5, 0xfffffffc, RZ, 0xc0, !PT ;  /* 0xfffffffc05057812 */ /* 0x000fe200078ec0ff */
[----:B------:R-:W-:Y:S01]  /*1560*/  UMOV UR41, 0x400 ;  /* 0x0000040000297882 */ /* 0x000fe20000000000 */
[----:B------:R-:W-:Y:S01]  /*1570*/  LEA.HI R7, R7, R92, RZ, 0x3 ;  /* 0x0000005c07077211 */ /* 0x000fe200078f18ff */
[----:B------:R-:W-:Y:S01]  /*1580*/  UISETP.NE.AND UP0, UPT, UR5, URZ, UPT ;  /* 0x0000003f0500728c */ /* 0x000fe2000bf05270 */
[----:B------:R-:W-:Y:S01]  /*1590*/  SHF.R.S32.HI R3, RZ, 0x5, R3 ;  /* 0x00000005ff037819 */ /* 0x000fe20000011403 */
[----:B------:R-:W-:Y:S01]  /*15a0*/  IMAD.IADD R5, R4, 0x1, -R5 ;  /* 0x0000000104057824 */ /* 0x000fe200078e0a05 */
[----:B------:R-:W-:Y:S01]  /*15b0*/  LOP3.LUT R7, R7, 0xfffffff8, RZ, 0xc0, !PT ;  /* 0xfffffff807077812 */ /* 0x000fe200078ec0ff */
[----:B------:R-:W4:Y:S01]  /*15c0*/  LDC R96, c[0x0][0x288] ;  /* 0x0000a200ff607b82 */ /* 0x000f220000000800 */
[----:B------:R-:W-:Y:S01]  /*15d0*/  IMAD.MOV.U32 R4, RZ, RZ, -0x1 ;  /* 0xffffffffff047424 */ /* 0x000fe200078e00ff */
[----:B------:R-:W-:Y:S01]  /*15e0*/  ULDC UR6, c[0x0][0x284] ;  /* 0x0000a10000067ab9 */ /* 0x000fe20000000800 */
[----:B------:R-:W-:Y:S01]  /*15f0*/  IMAD.MOV.U32 R6, RZ, RZ, 0x1 ;  /* 0x00000001ff067424 */ /* 0x000fe200078e00ff */
[----:B------:R-:W-:Y:S01]  /*1600*/  USHF.L.U32 UR45, UR40, 0x1, URZ ;  /* 0x00000001282d7899 */ /* 0x000fe2000800063f */
[----:B------:R-:W-:Y:S01]  /*1610*/  IMAD.IADD R92, R92, 0x1, -R7 ;  /* 0x000000015c5c7824 */ /* 0x000fe200078e0a07 */
[----:B------:R-:W-:Y:S01]  /*1620*/  UIADD3 UR42, -UR42, UR40, URZ ;  /* 0x000000282a2a7290 */ /* 0x000fe2000fffe13f */
[----:B------:R-:W-:Y:S01]  /*1630*/  IMAD.SHL.U32 R94, R5, 0x2, RZ ;  /* 0x00000002055e7824 */ /* 0x000fe200078e00ff */
[----:B------:R-:W0:Y:S01]  /*1640*/  LDC R97, c[0x0][0x600] ;  /* 0x00018000ff617b82 */ /* 0x000e220000000800 */
[----:B-1----:R-:W-:Y:S01]  /*1650*/  ULEA UR41, UR4, UR41, 0x18 ;  /* 0x0000002904297291 */ /* 0x002fe2000f8ec03f */
[--C-:B------:R-:W-:Y:S01]  /*1660*/  SHF.R.S32.HI R93, RZ, 0x1f, R92.reuse ;  /* 0x0000001fff5d7819 */ /* 0x100fe2000001145c */
[----:B------:R-:W-:Y:S01]  /*1670*/  USHF.L.U32 UR4, UR5, 0x3, URZ ;  /* 0x0000000305047899 */ /* 0x000fe2000800063f */
[C---:B------:R-:W-:Y:S01]  /*1680*/  IMAD R100, R3.reuse, -0x10, -R92 ;  /* 0xfffffff003647824 */ /* 0x040fe200078e0a5c */
[----:B------:R-:W-:Y:S01]  /*1690*/  USEL UR5, URZ, 0x1, UP0 ;  /* 0x000000013f057887 */ /* 0x000fe20008000000 */
[----:B------:R-:W-:Y:S01]  /*16a0*/  SHF.R.S32.HI R95, RZ, 0x1f, R94 ;  /* 0x0000001fff5f7819 */ /* 0x000fe2000001145e */
[----:B------:R-:W-:Y:S01]  /*16b0*/  UIADD3 UR46, UR41, 0xa0, URZ ;  /* 0x000000a0292e7890 */ /* 0x000fe2000fffe03f */
[-C--:B--2---:R-:W-:Y:S01]  /*16c0*/  SHF.L.U32 R4, R4, R91.reuse, RZ ;  /* 0x0000005b04047219 */ /* 0x084fe200000006ff */
[----:B------:R-:W-:Y:S01]  /*16d0*/  ULOP3.LUT UR4, UR4, 0x8, URZ, 0xc0, !UPT ;  /* 0x0000000804047892 */ /* 0x000fe2000f8ec03f */
[----:B------:R-:W-:Y:S01]  /*16e0*/  IMAD.WIDE R92, R3, 0x10, R92 ;  /* 0x00000010035c7825 */ /* 0x000fe200078e025c */
[----:B------:R-:W-:Y:S01]  /*16f0*/  SHF.L.U32 R91, R6, R91, RZ ;  /* 0x0000005b065b7219 */ /* 0x000fe200000006ff */
[----:B------:R-:W-:Y:S01]  /*1700*/  ULEA UR43, UR43, UR46, 0x3 ;  /* 0x0000002e2b2b7291 */ /* 0x000fe2000f8e183f */
[----:B------:R-:W-:Y:S01]  /*1710*/  LOP3.LUT R99, RZ, R4, RZ, 0x33, !PT ;  /* 0x00000004ff637212 */ /* 0x000fe200078e33ff */
[----:B------:R-:W-:Y:S01]  /*1720*/  IMAD.U32 R103, RZ, RZ, UR5 ;  /* 0x00000005ff677e24 */ /* 0x000fe2000f8e00ff */
[----:B------:R-:W-:Y:S01]  /*1730*/  ULOP3.LUT UR47, UR4, 0x8, URZ, 0x3c, !UPT ;  /* 0x00000008042f7892 */ /* 0x000fe2000f8e3c3f */
[----:B----4-:R-:W-:Y:S01]  /*1740*/  IMAD R96, R5, -0x2, R96 ;  /* 0xfffffffe05607824 */ /* 0x010fe200078e0260 */
[----:B------:R-:W-:Y:S01]  /*1750*/  ULOP3.LUT UR44, UR4, 0x18, URZ, 0x3c, !UPT ;  /* 0x00000018042c7892 */ /* 0x000fe2000f8e3c3f */
[----:B------:R-:W-:-:S02]  /*1760*/  VIADD R100, R100, UR6 ;  /* 0x0000000664647c36 */ /* 0x000fc40008000000 */
[----:B0-----:R-:W-:Y:S01]  /*1770*/  VIADD R97, R97, 0xffffffff ;  /* 0xffffffff61617836 */ /* 0x001fe20000000000 */
[----:B---3--:R-:W-:-:S08]  /*1780*/  SHF.L.U64.HI R98, R10, 0x1, R0 ;  /* 0x000000010a627819 */ /* 0x008fd00000010200 */
.L_x_171:
[----:B------:R-:W-:-:S04]  /*1790*/  SHF.L.U32 R0, R103, 0x1f, RZ ;  /* 0x0000001f67007819 */ /* 0x000fc800000006ff */
[----:B------:R-:W0:Y:S02]  /*17a0*/  SYNCS.PHASECHK.TRANS64.TRYWAIT P0, [UR43+-0x8], R0 ;  /* 0xfffff800ff0075a7 */ /* 0x000e24000800016b */
[----:B0--3--:R-:W-:Y:S05]  /*17b0*/  @!P0 BRA `(.L_x_20) ;  /* 0x0000005800048947 */ /* 0x009fea0003800000 */
.L_x_198:
[----:B------:R-:W-:Y:S02]  /*17c0*/  ULDC UR4, c[0x0][0x28c] ;  /* 0x0000a30000047ab9 */ /* 0x000fe40000000800 */
[----:B------:R-:W-:-:S13]  /*17d0*/  ISETP.LT.AND P0, PT, RZ, UR4, PT ;  /* 0x00000004ff007c0c */ /* 0x000fda000bf01270 */
[----:B------:R-:W-:Y:S05]  /*17e0*/  @P0 BRA `(.L_x_21) ;  /* 0x0000000000400947 */ /* 0x000fea0003800000 */
[----:B0-----:R-:W-:Y:S01]  /*17f0*/  MOV R0, 0x0 ;  /* 0x0000000000007802 */ /* 0x001fe20000000f00 */
[----:B------:R-:W-:Y:S01]  /*1800*/  ULDC.64 UR4, c[0x4][0x68] ;  /* 0x01001a0000047ab9 */ /* 0x000fe20000000a00 */
[----:B------:R-:W-:Y:S01]  /*1810*/  ULDC.64 UR6, c[0x4][0x8] ;  /* 0x0100020000067ab9 */ /* 0x000fe20000000a00 */
[----:B------:R-:W-:Y:S01]  /*1820*/  IMAD.U32 R4, RZ, RZ, UR4 ;  /* 0x00000004ff047e24 */ /* 0x000fe2000f8e00ff */
[----:B------:R0:W1:Y:S01]  /*1830*/  LDC.64 R14, c[0x4][R0] ;  /* 0x01000000000e7b82 */ /* 0x0000620000000a00 */
[----:B------:R-:W-:Y:S01]  /*1840*/  IMAD.U32 R5, RZ, RZ, UR5 ;  /* 0x00000005ff057e24 */ /* 0x000fe2000f8e00ff */
[----:B------:R-:W-:Y:S01]  /*1850*/  ULDC.64 UR4, c[0x4][0x70] ;  /* 0x01001c0000047ab9 */ /* 0x000fe20000000a00 */
[----:B------:R-:W-:Y:S02]  /*1860*/  IMAD.U32 R10, RZ, RZ, UR6 ;  /* 0x00000006ff0a7e24 */ /* 0x000fe4000f8e00ff */
[----:B------:R-:W-:Y:S02]  /*1870*/  IMAD.U32 R6, RZ, RZ, UR4 ;  /* 0x00000004ff067e24 */ /* 0x000fe4000f8e00ff */
[----:B------:R-:W-:-:S02]  /*1880*/  IMAD.U32 R7, RZ, RZ, UR5 ;  /* 0x00000005ff077e24 */ /* 0x000fc4000f8e00ff */
[----:B------:R-:W-:Y:S02]  /*1890*/  IMAD.U32 R11, RZ, RZ, UR7 ;  /* 0x00000007ff0b7e24 */ /* 0x000fe4000f8e00ff */
[----:B------:R-:W-:Y:S02]  /*18a0*/  IMAD.MOV.U32 R8, RZ, RZ, 0x1e1 ;  /* 0x000001e1ff087424 */ /* 0x000fe400078e00ff */
[----:B------:R-:W-:Y:S02]  /*18b0*/  IMAD.MOV.U32 R12, RZ, RZ, 0x1 ;  /* 0x00000001ff0c7424 */ /* 0x000fe400078e00ff */
[----:B0-----:R-:W-:-:S07]  /*18c0*/  IMAD.MOV.U32 R13, RZ, RZ, RZ ;  /* 0x000000ffff0d7224 */ /* 0x001fce00078e00ff */
[----:B------:R-:W-:-:S07]  /*18d0*/  LEPC R20, `(.L_x_21) ;  /* 0x000000001014794e */ /* 0x000fce0000000000 */
[----:B-1---5:R-:W-:Y:S05]  /*18e0*/  CALL.ABS.NOINC R14 ;  /* 0x000000000e007343 */ /* 0x022fea0003c00000 */
.L_x_21:
[----:B0-----:R-:W-:-:S04]  /*18f0*/  LOP3.LUT R0, R23, 0x1, RZ, 0xfc, !PT ;  /* 0x0000000117007812 */ /* 0x001fc800078efcff */
[----:B------:R-:W-:-:S13]  /*1900*/  ISETP.NE.AND P0, PT, R0, 0x3, PT ;  /* 0x000000030000780c */ /* 0x000fda0003f05270 */
[----:B------:R-:W-:Y:S05]  /*1910*/  @!P0 BRA `(.L_x_22) ;  /* 0x0000000000048947 */ /* 0x000fea0003800000 */
[----:B------:R-:W-:Y:S01]  /*1920*/  BPT.TRAP 0x1 ;  /* 0x000000040000795c */ /* 0x000fe20000300000 */
.L_x_22:
[----:B------:R-:W-:Y:S02]  /*1930*/  IMAD.U32 R3, RZ, RZ, UR38 ;  /* 0x00000026ff037e24 */ /* 0x000fe4000f8e00ff */
[----:B------:R-:W-:-:S03]  /*1940*/  IMAD.U32 R0, RZ, RZ, UR39 ;  /* 0x00000027ff007e24 */ /* 0x000fc6000f8e00ff */
[----:B------:R-:W-:Y:S02]  /*1950*/  LEA R3, R3, UR41, 0x3 ;  /* 0x0000002903037c11 */ /* 0x000fe4000f8e18ff */
[----:B------:R-:W-:-:S04]  /*1960*/  SHF.L.U32 R0, R0, 0x1f, RZ ;  /* 0x0000001f00007819 */ /* 0x000fc800000006ff */
[----:B------:R0:W1:Y:S01]  /*1970*/  SYNCS.PHASECHK.TRANS64.TRYWAIT P1, [R3+URZ], R0 ;  /* 0x00000000030075a7 */ /* 0x000062000802017f */
[----:B------:R-:W-:Y:S05]  /*1980*/  @!P0 BRA `(.L_x_23) ;  /* 0x0000000000048947 */ /* 0x000fea0003800000 */
[----:B------:R-:W-:Y:S01]  /*1990*/  BPT.TRAP 0x1 ;  /* 0x000000040000795c */ /* 0x000fe20000300000 */
.L_x_23:
[----:B------:R-:W-:-:S05]  /*19a0*/  IMAD.U32 R4, RZ, RZ, UR42 ;  /* 0x0000002aff047e24 */ /* 0x000fca000f8e00ff */
[----:B------:R-:W-:Y:S01]  /*19b0*/  ISETP.GE.AND P2, PT, R4, 0x1, PT ;  /* 0x000000010400780c */ /* 0x000fe20003f46270 */
[----:B-1----:R-:W-:-:S12]  /*19c0*/  @P1 BRA `(.L_x_24) ;  /* 0x0000000000081947 */ /* 0x002fd80003800000 */
[----:B------:R-:W1:Y:S02]  /*19d0*/  SYNCS.PHASECHK.TRANS64.TRYWAIT P1, [R3+URZ], R0 ;  /* 0x00000000030075a7 */ /* 0x000e64000802017f */
[----:B-1----:R-:W-:Y:S05]  /*19e0*/  @!P1 BRA `(.L_x_25) ;  /* 0x0000005400909947 */ /* 0x002fea0003800000 */
.L_x_24:
[----:B------:R-:W-:Y:S05]  /*19f0*/  WARPSYNC.ALL ;  /* 0x0000000000007948 */ /* 0x000fea0003800000 */
[----:B------:R-:W-:Y:S01]  /*1a00*/  UIADD3 UR4, UR41, 0x180, URZ ;  /* 0x0000018029047890 */ /* 0x000fe2000fffe03f */
[----:B------:R-:W-:Y:S01]  /*1a10*/  WARPGROUP.ARRIVE ;  /* 0x00000000000079c5 */ /* 0x000fe20000000000 */
[----:B------:R-:W-:Y:S02]  /*1a20*/  UIADD3 UR5, UR41, 0x12180, URZ ;  /* 0x0001218029057890 */ /* 0x000fe4000fffe03f */
[----:B------:R-:W-:Y:S02]  /*1a30*/  USHF.R.U32.HI UR4, URZ, 0x4, UR4 ;  /* 0x000000043f047899 */ /* 0x000fe40008011604 */
[----:B------:R-:W-:-:S02]  /*1a40*/  USHF.R.U32.HI UR5, URZ, 0x4, UR5 ;  /* 0x000000043f057899 */ /* 0x000fc40008011605 */
[----:B------:R-:W-:Y:S02]  /*1a50*/  ULOP3.LUT UR4, UR4, 0x3fff, URZ, 0xc0, !UPT ;  /* 0x00003fff04047892 */ /* 0x000fe4000f8ec03f */
[----:B------:R-:W-:Y:S02]  /*1a60*/  ULOP3.LUT UR5, UR5, 0x3fff, URZ, 0xc0, !UPT ;  /* 0x00003fff05057892 */ /* 0x000fe4000f8ec03f */
[----:B------:R-:W-:Y:S02]  /*1a70*/  ULOP3.LUT UR8, UR4, 0x10000, URZ, 0xfc, !UPT ;  /* 0x0001000004087892 */ /* 0x000fe4000f8efc3f */
[----:B------:R-:W-:Y:S02]  /*1a80*/  ULOP3.LUT UR9, UR5, 0x10000, URZ, 0xfc, !UPT ;  /* 0x0001000005097892 */ /* 0x000fe4000f8efc3f */
[----:B------:R-:W-:Y:S02]  /*1a90*/  ULEA UR10, UR38, UR8, 0x9 ;  /* 0x00000008260a7291 */ /* 0x000fe4000f8e483f */
[----:B------:R-:W-:Y:S01]  /*1aa0*/  ULEA UR11, UR38, UR9, 0xa ;  /* 0x00000009260b7291 */ /* 0x000fe2000f8e503f */
[----:B------:R-:W-:Y:S01]  /*1ab0*/  UMOV UR5, 0x40000040 ;  /* 0x4000004000057882 */ /* 0x000fe20000000000 */
[----:B------:R-:W-:-:S03]  /*1ac0*/  UMOV UR7, 0x40000040 ;  /* 0x4000004000077882 */ /* 0x000fc60000000000 */
[----:B------:R-:W-:Y:S02]  /*1ad0*/  UMOV UR4, UR10 ;  /* 0x0000000a00047c82 */ /* 0x000fe40008000000 */
[----:B------:R-:W-:Y:S02]  /*1ae0*/  UMOV UR6, UR11 ;  /* 0x0000000b00067c82 */ /* 0x000fe40008000000 */
[----:B------:R-:W-:Y:S01]  /*1af0*/  IGMMA.64x128x32.S8.S8 R24, gdesc[UR4], RZ, !UPT, gsb0 ;  /* 0x03600000041879f1 */ /* 0x000fe2000c0410ff */
[----:B------:R-:W-:Y:S02]  /*1b00*/  UIADD3 UR4, UR10, 0x2, URZ ;  /* 0x000000020a047890 */ /* 0x000fe4000fffe03f */
[----:B------:R-:W-:Y:S01]  /*1b10*/  UIADD3 UR6, UR11, 0x2, URZ ;  /* 0x000000020b067890 */ /* 0x000fe2000fffe03f */
[----:B------:R-:W-:Y:S01]  /*1b20*/  UMOV UR5, 0x40000040 ;  /* 0x4000004000057882 */ /* 0x000fe20000000000 */
[----:B------:R-:W-:Y:S01]  /*1b30*/  UMOV UR7, 0x40000040 ;  /* 0x4000004000077882 */ /* 0x000fe20000000000 */
[----:B------:R-:W-:-:S02]  /*1b40*/  WARPGROUP.DEPBAR.LE gsb0, 0x0 ;  /* 0x00008000000079c5 */ /* 0x000fc40000010000 */
[----:B------:R-:W-:-:S06]  /*1b50*/  WARPGROUP.ARRIVE ;  /* 0x00000000000079c5 */ /* 0x000fcc0000000000 */
[----:B------:R-:W-:Y:S01]  /*1b60*/  IGMMA.64x128x32.S8.S8 R24, gdesc[UR4], R24, gsb0 ;  /* 0x03600000041879f1 */ /* 0x000fe20008041018 */
[----:B------:R-:W-:Y:S02]  /*1b70*/  UIADD3 UR4, UR10, 0x4, URZ ;  /* 0x000000040a047890 */ /* 0x000fe4000fffe03f */
[----:B------:R-:W-:Y:S01]  /*1b80*/  UIADD3 UR6, UR11, 0x4, URZ ;  /* 0x000000040b067890 */ /* 0x000fe2000fffe03f */
[----:B------:R-:W-:Y:S01]  /*1b90*/  UMOV UR5, 0x40000040 ;  /* 0x4000004000057882 */ /* 0x000fe20000000000 */
[----:B------:R-:W-:Y:S01]  /*1ba0*/  UMOV UR7, 0x40000040 ;  /* 0x4000004000077882 */ /* 0x000fe20000000000 */
[----:B------:R-:W-:Y:S02]  /*1bb0*/  WARPGROUP.DEPBAR.LE gsb0, 0x0 ;  /* 0x00008000000079c5 */ /* 0x000fe40000010000 */
        /* <DEDUP_REMOVED lines=8> */
[----:B------:R-:W-:Y:S03]  /*1c40*/  IGMMA.64x128x32.S8.S8 R24, gdesc[UR4], R24, gsb0 ;  /* 0x03600000041879f1 */ /* 0x000fe60008041018 */
[----:B------:R-:W-:Y:S02]  /*1c50*/  WARPGROUP.DEPBAR.LE gsb0, 0x0 ;  /* 0x00008000000079c5 */ /* 0x000fe40000010000 */
[----:B------:R-:W-:Y:S05]  /*1c60*/  @!P2 BRA `(.L_x_26) ;  /* 0x000000040014a947 */ /* 0x000fea0003800000 */
[----:B------:R-:W-:Y:S01]  /*1c70*/  UIADD3 UR4, UR38, 0x1, URZ ;  /* 0x0000000126047890 */ /* 0x000fe2000fffe03f */
[----:B01----:R-:W-:Y:S02]  /*1c80*/  IMAD.U32 R0, RZ, RZ, UR42 ;  /* 0x0000002aff007e24 */ /* 0x003fe4000f8e00ff */
[----:B------:R-:W-:Y:S01]  /*1c90*/  IMAD.U32 R3, RZ, RZ, UR38 ;  /* 0x00000026ff037e24 */ /* 0x000fe2000f8e00ff */
[----:B------:R-:W-:-:S04]  /*1ca0*/  UISETP.NE.AND UP0, UPT, UR4, 0x9, UPT ;  /* 0x000000090400788c */ /* 0x000fc8000bf05270 */
[----:B------:R-:W-:Y:S02]  /*1cb0*/  USEL UR5, URZ, 0x1, UP0 ;  /* 0x000000013f057887 */ /* 0x000fe40008000000 */
[----:B------:R-:W-:Y:S02]  /*1cc0*/  USEL UR10, UR4, URZ, UP0 ;  /* 0x0000003f040a7287 */ /* 0x000fe40008000000 */
[----:B------:R-:W-:-:S06]  /*1cd0*/  ULOP3.LUT UR5, UR39, UR5, URZ, 0x3c, !UPT ;  /* 0x0000000527057292 */ /* 0x000fcc000f8e3c3f */
[----:B------:R-:W-:-:S07]  /*1ce0*/  IMAD.U32 R6, RZ, RZ, UR5 ;  /* 0x00000005ff067e24 */ /* 0x000fce000f8e00ff */
.L_x_33:
[----:B------:R-:W-:Y:S05]  /*1cf0*/  @!P0 BRA `(.L_x_27) ;  /* 0x0000000000048947 */ /* 0x000fea0003800000 */
[----:B------:R-:W-:Y:S01]  /*1d00*/  BPT.TRAP 0x1 ;  /* 0x000000040000795c */ /* 0x000fe20000300000 */
.L_x_27:
[----:B------:R-:W-:Y:S01]  /*1d10*/  ULEA UR4, UR10, UR41, 0x3 ;  /* 0x000000290a047291 */ /* 0x000fe2000f8e183f */
[----:B------:R-:W-:-:S08]  /*1d20*/  SHF.L.U32 R4, R6, 0x1f, RZ ;  /* 0x0000001f06047819 */ /* 0x000fd000000006ff */
[----:B------:R0:W1:Y:S01]  /*1d30*/  SYNCS.PHASECHK.TRANS64.TRYWAIT P1, [UR4], R4 ;  /* 0x00000004ff0075a7 */ /* 0x0000620008020144 */
[----:B------:R-:W-:Y:S05]  /*1d40*/  @!P0 BRA `(.L_x_28) ;  /* 0x0000000000048947 */ /* 0x000fea0003800000 */
[----:B------:R-:W-:Y:S01]  /*1d50*/  BPT.TRAP 0x1 ;  /* 0x000000040000795c */ /* 0x000fe20000300000 */
.L_x_28:
[----:B-1----:R-:W-:Y:S05]  /*1d60*/  @P1 BRA `(.L_x_29) ;  /* 0x0000000000081947 */ /* 0x002fea0003800000 */
[----:B------:R-:W1:Y:S02]  /*1d70*/  SYNCS.PHASECHK.TRANS64.TRYWAIT P1, [UR4], R4 ;  /* 0x00000004ff0075a7 */ /* 0x000e640008020144 */
[----:B-1----:R-:W-:Y:S05]  /*1d80*/  @!P1 BRA `(.L_x_30) ;  /* 0x0000005000bc9947 */ /* 0x002fea0003800000 */
.L_x_29:
[----:B------:R-:W-:Y:S01]  /*1d90*/  ULEA UR11, UR10, UR8, 0x9 ;  /* 0x000000080a0b7291 */ /* 0x000fe2000f8e483f */
[----:B------:R-:W-:Y:S01]  /*1da0*/  WARPGROUP.ARRIVE ;  /* 0x00000000000079c5 */ /* 0x000fe20000000000 */
[----:B------:R-:W-:Y:S01]  /*1db0*/  ULEA UR12, UR10, UR9, 0xa ;  /* 0x000000090a0c7291 */ /* 0x000fe2000f8e503f */
[----:B------:R-:W-:Y:S01]  /*1dc0*/  UMOV UR5, 0x40000040 ;  /* 0x4000004000057882 */ /* 0x000fe20000000000 */
[----:B------:R-:W-:-:S03]  /*1dd0*/  UMOV UR7, 0x40000040 ;  /* 0x4000004000077882 */ /* 0x000fc60000000000 */
[----:B------:R-:W-:Y:S02]  /*1de0*/  UMOV UR4, UR11 ;  /* 0x0000000b00047c82 */ /* 0x000fe40008000000 */
[----:B------:R-:W-:Y:S02]  /*1df0*/  UMOV UR6, UR12 ;  /* 0x0000000c00067c82 */ /* 0x000fe40008000000 */
[----:B------:R-:W-:Y:S01]  /*1e00*/  IGMMA.64x128x32.S8.S8 R24, gdesc[UR4], R24, gsb0 ;  /* 0x03600000041879f1 */ /* 0x000fe20008041018 */
        /* <DEDUP_REMOVED lines=23> */
[----:B------:R-:W-:Y:S01]  /*1f80*/  BPT.TRAP 0x1 ;  /* 0x000000040000795c */ /* 0x000fe20000300000 */
.L_x_31:
[----:B------:R-:W-:-:S13]  /*1f90*/  ISETP.NE.AND P1, PT, R102, RZ, PT ;  /* 0x000000ff6600720c */ /* 0x000fda0003f25270 */
[----:B01----:R-:W-:-:S05]  /*1fa0*/  @P1 LEA R4, R3, UR41, 0x3 ;  /* 0x0000002903041c11 */ /* 0x003fca000f8e18ff */
[----:B------:R-:W-:-:S05]  /*1fb0*/  @P1 VIADD R5, R4, 0x48 ;  /* 0x0000004804051836 */ /* 0x000fca0000000000 */
[----:B------:R-:W-:-:S04]  /*1fc0*/  @P1 PRMT R5, R88, 0x654, R5 ;  /* 0x0000065458051816 */ /* 0x000fc80000000005 */
[----:B------:R0:W-:Y:S01]  /*1fd0*/  @P1 SYNCS.ARRIVE.TRANS64.RED.A1T0 RZ, [R5+URZ], RZ ;  /* 0x000000ff05ff19a7 */ /* 0x0001e2000810043f */
[----:B------:R-:W-:-:S13]  /*1fe0*/  ISETP.GT.U32.AND P1, PT, R23, 0x1, PT ;  /* 0x000000011700780c */ /* 0x000fda0003f24070 */
[----:B0-----:R-:W-:Y:S05]  /*1ff0*/  @P1 BRA `(.L_x_32) ;  /* 0x0000000000041947 */ /* 0x001fea0003800000 */
[----:B------:R-:W-:Y:S01]  /*2000*/  BPT.TRAP 0x1 ;  /* 0x000000040000795c */ /* 0x000fe20000300000 */
.L_x_32:
[----:B------:R-:W-:Y:S01]  /*2010*/  UIADD3 UR10, UR10, 0x1, URZ ;  /* 0x000000010a0a7890 */ /* 0x000fe2000fffe03f */
[C---:B------:R-:W-:Y:S01]  /*2020*/  ISETP.GT.AND P2, PT, R0.reuse, 0x1, PT ;  /* 0x000000010000780c */ /* 0x040fe20003f44270 */
[----:B------:R-:W-:Y:S02]  /*2030*/  VIADD R3, R3, 0x1 ;  /* 0x0000000103037836 */ /* 0x000fe40000000000 */
[----:B------:R-:W-:Y:S01]  /*2040*/  UISETP.NE.AND UP0, UPT, UR10, 0x9, UPT ;  /* 0x000000090a00788c */ /* 0x000fe2000bf05270 */
[----:B------:R-:W-:Y:S02]  /*2050*/  VIADD R0, R0, 0xffffffff ;  /* 0xffffffff00007836 */ /* 0x000fe40000000000 */
[C---:B------:R-:W-:Y:S01]  /*2060*/  ISETP.NE.AND P1, PT, R3.reuse, 0x9, PT ;  /* 0x000000090300780c */ /* 0x040fe20003f25270 */
[----:B------:R-:W-:Y:S02]  /*2070*/  USEL UR4, URZ, 0x1, UP0 ;  /* 0x000000013f047887 */ /* 0x000fe40008000000 */
[----:B------:R-:W-:Y:S01]  /*2080*/  USEL UR10, UR10, URZ, UP0 ;  /* 0x0000003f0a0a7287 */ /* 0x000fe20008000000 */
[----:B------:R-:W-:-:S03]  /*2090*/  SEL R3, R3, RZ, P1 ;  /* 0x000000ff03037207 */ /* 0x000fc60000800000 */
[----:B------:R-:W-:Y:S01]  /*20a0*/  LOP3.LUT R6, R6, UR4, RZ, 0x3c, !PT ;  /* 0x0000000406067c12 */ /* 0x000fe2000f8e3cff */
[----:B------:R-:W-:Y:S07]  /*20b0*/  @P2 BRA `(.L_x_33) ;  /* 0xfffffffc000c2947 */ /* 0x000fee000383ffff */
.L_x_26:
[----:B01----:R-:W0:Y:S01]  /*20c0*/  LDC R0, c[0x0][0x28c] ;  /* 0x0000a300ff007b82 */ /* 0x003e220000000800 */
[----:B------:R-:W-:-:S04]  /*20d0*/  IMAD.U32 R3, RZ, RZ, UR47 ;  /* 0x0000002fff037e24 */ /* 0x000fc8000f8e00ff */
[----:B------:R1:W-:Y:S01]  /*20e0*/  SYNCS.ARRIVE.TRANS64.A1T0 RZ, [R3+UR46], RZ ;  /* 0x000000ff03ff79a7 */ /* 0x0003e2000810002e */
[----:B0-----:R-:W-:-:S13]  /*20f0*/  ISETP.GE.AND P1, PT, R0, 0x1, PT ;  /* 0x000000010000780c */ /* 0x001fda0003f26270 */
[----:B-1----:R-:W-:Y:S05]  /*2100*/  @!P1 BRA `(.L_x_34) ;  /* 0x0000000000449947 */ /* 0x002fea0003800000 */
[----:B------:R-:W-:Y:S05]  /*2110*/  @!P0 BRA `(.L_x_35) ;  /* 0x0000000000048947 */ /* 0x000fea0003800000 */
[----:B------:R-:W-:Y:S01]  /*2120*/  BPT.TRAP 0x1 ;  /* 0x000000040000795c */ /* 0x000fe20000300000 */
.L_x_35:
[----:B------:R-:W-:-:S13]  /*2130*/  ISETP.NE.AND P0, PT, R102, RZ, PT ;  /* 0x000000ff6600720c */ /* 0x000fda0003f05270 */
[----:B------:R-:W-:-:S05]  /*2140*/  VOTEU.ANY UP0, P0 ;  /* 0x00000000003f7886 */ /* 0x000fca0000000100 */
[----:B------:R-:W-:-:S06]  /*2150*/  @UP0 UIADD3 UR4, UR38, UR42, URZ ;  /* 0x0000002a26040290 */ /* 0x000fcc000fffe03f */
[----:B------:R-:W-:Y:S02]  /*2160*/  IMAD.U32 R4, RZ, RZ, UR4 ;  /* 0x00000004ff047e24 */ /* 0x000fe4000f8e00ff */
[----:B------:R-:W-:Y:S02]  /*2170*/  IMAD.U32 R3, RZ, RZ, UR4 ;  /* 0x00000004ff037e24 */ /* 0x000fe4000f8e00ff */
[----:B------:R-:W-:-:S05]  /*2180*/  @P0 IMAD.WIDE.U32 R4, R4, 0x38e38e39, RZ ;  /* 0x38e38e3904040825 */ /* 0x000fca00078e00ff */
[----:B------:R-:W-:-:S05]  /*2190*/  @P0 SHF.R.U32.HI R0, RZ, 0x1, R5 ;  /* 0x00000001ff000819 */ /* 0x000fca0000011605 */
[----:B------:R-:W-:-:S05]  /*21a0*/  @P0 IMAD R0, R0, -0x9, R3 ;  /* 0xfffffff700000824 */ /* 0x000fca00078e0203 */
[----:B------:R-:W-:-:S05]  /*21b0*/  @P0 LEA R0, R0, UR41, 0x3 ;  /* 0x0000002900000c11 */ /* 0x000fca000f8e18ff */
[----:B------:R-:W-:-:S05]  /*21c0*/  @P0 VIADD R3, R0, 0x48 ;  /* 0x0000004800030836 */ /* 0x000fca0000000000 */
[----:B------:R-:W-:-:S04]  /*21d0*/  @P0 PRMT R3, R88, 0x654, R3 ;  /* 0x0000065458030816 */ /* 0x000fc80000000003 */
[----:B------:R0:W-:Y:S01]  /*21e0*/  @P0 SYNCS.ARRIVE.TRANS64.RED.A1T0 RZ, [R3+URZ], RZ ;  /* 0x000000ff03ff09a7 */ /* 0x0001e2000810043f */
[----:B------:R-:W-:-:S13]  /*21f0*/  ISETP.GT.U32.AND P0, PT, R23, 0x1, PT ;  /* 0x000000011700780c */ /* 0x000fda0003f04070 */
[----:B0-----:R-:W-:Y:S05]  /*2200*/  @P0 BRA `(.L_x_34) ;  /* 0x0000000000040947 */ /* 0x001fea0003800000 */
[----:B------:R-:W-:Y:S01]  /*2210*/  BPT.TRAP 0x1 ;  /* 0x000000040000795c */ /* 0x000fe20000300000 */
.L_x_34:
[----:B------:R-:W-:Y:S01]  /*2220*/  SHF.L.U32 R0, R103, 0x1f, RZ ;  /* 0x0000001f67007819 */ /* 0x000fe200000006ff */
[----:B------:R-:W-:Y:S01]  /*2230*/  UIADD3 UR38, UR38, UR45, URZ ;  /* 0x0000002d26267290 */ /* 0x000fe2000fffe03f */
[----:B------:R-:W-:Y:S01]  /*2240*/  IMAD.SHL.U32 R3, R22, 0x40, RZ ;  /* 0x0000004016037824 */ /* 0x000fe200078e00ff */
[----:B------:R-:W-:Y:S01]  /*2250*/  UISETP.GE.U32.AND UP1, UPT, UR45, 0x9, UPT ;  /* 0x000000092d00788c */ /* 0x000fe2000bf26070 */
[----:B------:R-:W0:Y:S01]  /*2260*/  SYNCS.PHASECHK.TRANS64.TRYWAIT P0, [UR43+0x8], R0 ;  /* 0x00000800ff0075a7 */ /* 0x000e22000800016b */
[----:B------:R-:W-:-:S04]  /*2270*/  UISETP.GT.U32.AND UP0, UPT, UR38, 0x8, UPT ;  /* 0x000000082600788c */ /* 0x000fc8000bf04070 */
[----:B------:R-:W-:-:S04]  /*2280*/  UISETP.LT.U32.AND UP0, UPT, UR45, 0x9, UP0 ;  /* 0x000000092d00788c */ /* 0x000fc80008701070 */
[----:B------:R-:W-:Y:S02]  /*2290*/  USEL UR6, URZ, 0x1, !UP0 ;  /* 0x000000013f067887 */ /* 0x000fe4000c000000 */
[----:B------:R-:W-:Y:S02]  /*22a0*/  @UP1 UIMAD.WIDE.U32 UR4, UR38, 0x38e38e39, URZ ;  /* 0x38e38e39260418a5 */ /* 0x000fe4000f8e003f */
[----:B------:R-:W-:Y:S02]  /*22b0*/  ULOP3.LUT UR39, UR39, UR6, URZ, 0x3c, !UPT ;  /* 0x0000000627277292 */ /* 0x000fe4000f8e3c3f */
[----:B------:R-:W-:-:S04]  /*22c0*/  @UP1 USHF.R.U32.HI UR4, URZ, 0x1, UR5 ;  /* 0x000000013f041899 */ /* 0x000fc80008011605 */
[----:B------:R-:W-:Y:S01]  /*22d0*/  @UP1 ULOP3.LUT UR39, UR39, 0x1, UR4, 0x78, !UPT ;  /* 0x0000000127271892 */ /* 0x000fe2000f8e7804 */
[----:B0-----:R-:W-:Y:S11]  /*22e0*/  @!P0 BRA `(.L_x_36) ;  /* 0x0000004c007c8947 */ /* 0x001ff60003800000 */
.L_x_199:
[----:B------:R-:W-:Y:S01]  /*22f0*/  ULDC UR4, c[0x0][0x284] ;  /* 0x0000a10000047ab9 */ /* 0x000fe20000000800 */
[----:B------:R-:W-:Y:S01]  /*2300*/  IMAD.SHL.U32 R13, R19, 0x80, RZ ;  /* 0x00000080130d7824 */ /* 0x000fe200078e00ff */
[----:B------:R-:W-:Y:S01]  /*2310*/  ISETP.GE.AND P0, PT, R3, UR4, PT ;  /* 0x0000000403007c0c */ /* 0x000fe2000bf06270 */
[----:B------:R-:W-:-:S03]  /*2320*/  ULDC UR4, c[0x0][0x288] ;  /* 0x0000a20000047ab9 */ /* 0x000fc60000000800 */
[----:B------:R-:W-:-:S13]  /*2330*/  ISETP.GE.OR P0, PT, R13, UR4, P0 ;  /* 0x000000040d007c0c */ /* 0x000fda0008706670 */
[----:B------:R-:W-:Y:S05]  /*2340*/  @P0 BRA `(.L_x_37) ;  /* 0x0000003000c80947 */ /* 0x000fea0003800000 */
[----:B------:R-:W1:Y:S01]  /*2350*/  LDC.64 R8, c[0x0][0x5c8] ;  /* 0x00017200ff087b82 */ /* 0x000e620000000a00 */
[----:B------:R-:W-:Y:S01]  /*2360*/  SHF.R.S32.HI R11, RZ, 0x1f, R18 ;  /* 0x0000001fff0b7819 */ /* 0x000fe20000011412 */
[----:B------:R-:W-:Y:S01]  /*2370*/  ULDC.64 UR4, c[0x0][0x5d0] ;  /* 0x0001740000047ab9 */ /* 0x000fe20000000a00 */
[----:B------:R-:W-:Y:S01]  /*2380*/  SHF.R.S32.HI R10, RZ, 0x1f, R13 ;  /* 0x0000001fff0a7819 */ /* 0x000fe2000001140d */
[----:B0-----:R-:W-:Y:S01]  /*2390*/  IMAD.WIDE.U32 R4, R18, UR4, R94 ;  /* 0x0000000412047c25 */ /* 0x001fe2000f8e005e */
[----:B------:R-:W-:Y:S03]  /*23a0*/  BSSY B0, `(.L_x_37) ;  /* 0x000032c000007945 */ /* 0x000fe60003800000 */
[----:B------:R-:W-:Y:S01]  /*23b0*/  IMAD R7, R11, UR4, RZ ;  /* 0x000000040b077c24 */ /* 0x000fe2000f8e02ff */
[----:B------:R-:W-:Y:S01]  /*23c0*/  IADD3 R4, P0, R13, R4, RZ ;  /* 0x000000040d047210 */ /* 0x000fe20007f1e0ff */
[----:B------:R-:W-:-:S04]  /*23d0*/  IMAD.WIDE R14, R22, 0x40, R92 ;  /* 0x00000040160e7825 */ /* 0x000fc800078e025c */
[----:B------:R-:W-:Y:S01]  /*23e0*/  IMAD R7, R18, UR5, R7 ;  /* 0x0000000512077c24 */ /* 0x000fe2000f8e0207 */
[----:B------:R-:W-:Y:S01]  /*23f0*/  ULDC.64 UR4, c[0x0][0x5c0] ;  /* 0x0001700000047ab9 */ /* 0x000fe20000000a00 */
[----:B------:R-:W-:Y:S02]  /*2400*/  IMAD.IADD R20, R100, 0x1, -R3 ;  /* 0x0000000164147824 */ /* 0x000fe400078e0a03 */
[----:B------:R-:W-:Y:S01]  /*2410*/  IMAD.IADD R19, R96, 0x1, -R13 ;  /* 0x0000000160137824 */ /* 0x000fe200078e0a0d */
[----:B------:R-:W-:Y:S01]  /*2420*/  IADD3.X R5, R10, R5, R7, P0, !PT ;  /* 0x000000050a057210 */ /* 0x000fe200007fe407 */
[-C--:B-1----:R-:W-:Y:S02]  /*2430*/  IMAD R0, R15, R8.reuse, RZ ;  /* 0x000000080f007224 */ /* 0x082fe400078e02ff */
[----:B------:R-:W-:-:S04]  /*2440*/  IMAD.WIDE.U32 R4, R14, R8, R4 ;  /* 0x000000080e047225 */ /* 0x000fc800078e0004 */
[----:B------:R-:W-:Y:S01]  /*2450*/  IMAD R7, R14, R9, R0 ;  /* 0x000000090e077224 */ /* 0x000fe200078e0200 */
[----:B------:R-:W-:-:S04]  /*2460*/  IADD3 R4, P0, R4, UR4, RZ ;  /* 0x0000000404047c10 */ /* 0x000fc8000ff1e0ff */
[----:B------:R-:W-:Y:S02]  /*2470*/  IADD3.X R5, R5, UR5, R7, P0, !PT ;  /* 0x0000000505057c10 */ /* 0x000fe400087fe407 */
[----:B-----5:R-:W-:Y:S02]  /*2480*/  ISETP.NE.AND P0, PT, R90, RZ, PT ;  /* 0x000000ff5a00720c */ /* 0x020fe40003f05270 */
[----:B------:R-:W-:-:S04]  /*2490*/  LEA R6, P1, R8, R4, 0x3 ;  /* 0x0000000408067211 */ /* 0x000fc800078218ff */
[----:B------:R-:W-:-:S07]  /*24a0*/  LEA.HI.X R7, R8, R5, R9, 0x3, P1 ;  /* 0x0000000508077211 */ /* 0x000fce00008f1c09 */
[----:B------:R-:W-:Y:S05]  /*24b0*/  @!P0 BRA `(.L_x_38) ;  /* 0x0000002400608947 */ /* 0x000fea0003800000 */
[----:B------:R-:W0:Y:S01]  /*24c0*/  LDC.64 R104, c[0x0][0x5b0] ;  /* 0x00016c00ff687b82 */ /* 0x000e220000000a00 */
[----:B------:R-:W-:Y:S01]  /*24d0*/  ULDC.64 UR4, c[0x0][0x5b8] ;  /* 0x00016e0000047ab9 */ /* 0x000fe20000000a00 */
[----:B------:R-:W-:Y:S01]  /*24e0*/  ISETP.GE.AND P1, PT, R20, 0x1, PT ;  /* 0x000000011400780c */ /* 0x000fe20003f26270 */
[C---:B------:R-:W-:Y:S01]  /*24f0*/  IMAD.WIDE.U32 R8, R18.reuse, UR4, R94 ;  /* 0x0000000412087c25 */ /* 0x040fe2000f8e005e */
[----:B------:R-:W-:Y:S02]  /*2500*/  BSSY B1, `(.L_x_39) ;  /* 0x000000e000017945 */ /* 0x000fe40003800000 */
[----:B------:R-:W-:Y:S01]  /*2510*/  ISETP.LT.OR P2, PT, R19, 0x1, !P1 ;  /* 0x000000011300780c */ /* 0x000fe20004f41670 */
[----:B------:R-:W-:Y:S01]  /*2520*/  IMAD R3, R11, UR4, RZ ;  /* 0x000000040b037c24 */ /* 0x000fe2000f8e02ff */
[----:B------:R-:W1:Y:S01]  /*2530*/  LDC.64 R106, c[0x0][0x5a8] ;  /* 0x00016a00ff6a7b82 */ /* 0x000e620000000a00 */
[----:B------:R-:W-:Y:S02]  /*2540*/  IADD3 R12, P0, R13, R8, RZ ;  /* 0x000000080d0c7210 */ /* 0x000fe40007f1e0ff */
[----:B------:R-:W-:-:S05]  /*2550*/  IMAD R3, R18, UR5, R3 ;  /* 0x0000000512037c24 */ /* 0x000fca000f8e0203 */
[----:B------:R-:W-:Y:S01]  /*2560*/  IADD3.X R13, R10, R9, R3, P0, !PT ;  /* 0x000000090a0d7210 */ /* 0x000fe200007fe403 */
[-C--:B0-----:R-:W-:Y:S02]  /*2570*/  IMAD R0, R15, R104.reuse, RZ ;  /* 0x000000680f007224 */ /* 0x081fe400078e02ff */
[----:B------:R-:W-:-:S04]  /*2580*/  IMAD.WIDE.U32 R8, R14, R104, R12 ;  /* 0x000000680e087225 */ /* 0x000fc800078e000c */
[----:B------:R-:W-:Y:S01]  /*2590*/  IMAD R21, R14, R105, R0 ;  /* 0x000000690e157224 */ /* 0x000fe200078e0200 */
[----:B-1----:R-:W-:-:S04]  /*25a0*/  IADD3 R8, P0, R8, R106, RZ ;  /* 0x0000006a08087210 */ /* 0x002fc80007f1e0ff */
[----:B------:R-:W-:Y:S01]  /*25b0*/  IADD3.X R9, R107, R9, R21, P0, !PT ;  /* 0x000000096b097210 */ /* 0x000fe200007fe415 */
[----:B------:R-:W-:Y:S08]  /*25c0*/  @P2 BRA `(.L_x_40) ;  /* 0x0000000000042947 */ /* 0x000ff00003800000 */
[----:B------:R0:W5:Y:S02]  /*25d0*/  LDG.E.U8 R101, desc[UR36][R8.64] ;  /* 0x0000002408657981 */ /* 0x000164000c1e1100 */
.L_x_40:
[----:B------:R-:W-:Y:S05]  /*25e0*/  BSYNC B1 ;  /* 0x0000000000017941 */ /* 0x000fea0003800000 */
.L_x_39:
[----:B-----5:R-:W-:Y:S01]  /*25f0*/  LOP3.LUT R0, R101, 0xffff, RZ, 0xc0, !PT ;  /* 0x0000ffff65007812 */ /* 0x020fe200078ec0ff */
[C---:B------:R-:W-:Y:S01]  /*2600*/  IMAD.SHL.U32 R10, R104.reuse, 0x8, RZ ;  /* 0x00000008680a7824 */ /* 0x040fe200078e00ff */
[----:B------:R-:W-:Y:S01]  /*2610*/  SHF.L.U64.HI R11, R104, 0x3, R105 ;  /* 0x00000003680b7819 */ /* 0x000fe20000010269 */
[----:B------:R-:W-:Y:S01]  /*2620*/  BSSY B1, `(.L_x_41) ;  /* 0x000000e000017945 */ /* 0x000fe20003800000 */
[----:B------:R-:W-:Y:S02]  /*2630*/  PRMT R3, R0, 0x8880, RZ ;  /* 0x0000888000037816 */ /* 0x000fe400000000ff */
[----:B------:R-:W-:Y:S01]  /*2640*/  ISETP.GE.AND P0, PT, R20, 0x9, PT ;  /* 0x000000091400780c */ /* 0x000fe20003f06270 */
[----:B------:R-:W-:-:S04]  /*2650*/  IMAD.WIDE.U32 R10, R14, R104, R10 ;  /* 0x000000680e0a7225 */ /* 0x000fc800078e000a */
[----:B------:R-:W-:Y:S01]  /*2660*/  IMAD R0, R3, R90, RZ ;  /* 0x0000005a03007224 */ /* 0x000fe200078e02ff */
[----:B------:R-:W-:Y:S01]  /*2670*/  IADD3 R10, P3, P4, R12, R106, R10 ;  /* 0x0000006a0c0a7210 */ /* 0x000fe20007c7e00a */
[----:B------:R-:W-:Y:S02]  /*2680*/  IMAD.IADD R14, R21, 0x1, R11 ;  /* 0x00000001150e7824 */ /* 0x000fe400078e020b */
[----:B------:R-:W-:-:S05]  /*2690*/  @!P2 IMAD R3, R24, R89, R0 ;  /* 0x000000591803a224 */ /* 0x000fca00078e0200 */
[----:B------:R1:W-:Y:S01]  /*26a0*/  @!P2 STG.E.U8 desc[UR36][R4.64], R3 ;  /* 0x000000030400a986 */ /* 0x0003e2000c101124 */
[----:B------:R-:W-:-:S13]  /*26b0*/  ISETP.LT.OR P2, PT, R19, 0x2, !P1 ;  /* 0x000000021300780c */ /* 0x000fda0004f41670 */
[----:B-1----:R-:W-:Y:S05]  /*26c0*/  @P2 BRA `(.L_x_42) ;  /* 0x00000000000c2947 */ /* 0x002fea0003800000 */
[----:B------:R-:W2:Y:S02]  /*26d0*/  LDG.E.U8 R101, desc[UR36][R8.64+0x1] ;  /* 0x0000012408657981 */ /* 0x000ea4000c1e1100 */
[----:B--2---:R-:W-:-:S05]  /*26e0*/  PRMT R3, R101, 0x8880, RZ ;  /* 0x0000888065037816 */ /* 0x004fca00000000ff */
[----:B------:R-:W-:-:S07]  /*26f0*/  IMAD R0, R3, R90, RZ ;  /* 0x0000005a03007224 */ /* 0x000fce00078e02ff */
.L_x_42:
[----:B------:R-:W-:Y:S05]  /*2700*/  BSYNC B1 ;  /* 0x0000000000017941 */ /* 0x000fea0003800000 */
.L_x_41:
[----:B------:R-:W-:Y:S01]  /*2710*/  IADD3.X R11, R13, R107, R14, P3, P4 ;  /* 0x0000006b0d0b7210 */ /* 0x000fe20001fe840e */
[----:B------:R-:W-:Y:S01]  /*2720*/  @!P2 IMAD R25, R25, R89, R0 ;  /* 0x000000591919a224 */ /* 0x000fe200078e0200 */
[C---:B------:R-:W-:Y:S01]  /*2730*/  ISETP.LT.OR P3, PT, R19.reuse, 0x1, !P0 ;  /* 0x000000011300780c */ /* 0x040fe20004761670 */
[----:B------:R-:W-:Y:S01]  /*2740*/  BSSY B1, `(.L_x_43) ;  /* 0x0000008000017945 */ /* 0x000fe20003800000 */
[C---:B------:R-:W-:Y:S02]  /*2750*/  ISETP.LT.OR P4, PT, R19.reuse, 0x9, !P1 ;  /* 0x000000091300780c */ /* 0x040fe40004f81670 */
[----:B------:R1:W-:Y:S01]  /*2760*/  @!P2 STG.E.U8 desc[UR36][R4.64+0x1], R25 ;  /* 0x000001190400a986 */ /* 0x0003e2000c101124 */
[----:B------:R-:W-:-:S08]  /*2770*/  ISETP.LT.OR P2, PT, R19, 0x2, !P0 ;  /* 0x000000021300780c */ /* 0x000fd00004741670 */
[----:B------:R-:W-:Y:S05]  /*2780*/  @P3 BRA `(.L_x_44) ;  /* 0x00000000000c3947 */ /* 0x000fea0003800000 */
[----:B------:R-:W2:Y:S02]  /*2790*/  LDG.E.U8 R101, desc[UR36][R10.64] ;  /* 0x000000240a657981 */ /* 0x000ea4000c1e1100 */
[----:B--2---:R-:W-:-:S05]  /*27a0*/  PRMT R3, R101, 0x8880, RZ ;  /* 0x0000888065037816 */ /* 0x004fca00000000ff */
[----:B------:R-:W-:-:S07]  /*27b0*/  IMAD R0, R3, R90, RZ ;  /* 0x0000005a03007224 */ /* 0x000fce00078e02ff */
.L_x_44:
[----:B------:R-:W-:Y:S05]  /*27c0*/  BSYNC B1 ;  /* 0x0000000000017941 */ /* 0x000fea0003800000 */
.L_x_43:
[----:B------:R-:W-:Y:S01]  /*27d0*/  @!P3 IMAD R3, R26, R89, R0 ;  /* 0x000000591a03b224 */ /* 0x000fe200078e0200 */
[----:B------:R-:W-:Y:S04]  /*27e0*/  BSSY B1, `(.L_x_45) ;  /* 0x0000006000017945 */ /* 0x000fe80003800000 */
[----:B------:R2:W-:Y:S01]  /*27f0*/  @!P3 STG.E.U8 desc[UR36][R6.64], R3 ;  /* 0x000000030600b986 */ /* 0x0005e2000c101124 */
[----:B------:R-:W-:Y:S05]  /*2800*/  @P2 BRA `(.L_x_46) ;  /* 0x00000000000c2947 */ /* 0x000fea0003800000 */
[----:B------:R-:W2:Y:S02]  /*2810*/  LDG.E.U8 R101, desc[UR36][R10.64+0x1] ;  /* 0x000001240a657981 */ /* 0x000ea4000c1e1100 */
[----:B--2---:R-:W-:-:S05]  /*2820*/  PRMT R3, R101, 0x8880, RZ ;  /* 0x0000888065037816 */ /* 0x004fca00000000ff */
[----:B------:R-:W-:-:S07]  /*2830*/  IMAD R0, R3, R90, RZ ;  /* 0x0000005a03007224 */ /* 0x000fce00078e02ff */
.L_x_46:
[----:B------:R-:W-:Y:S05]  /*2840*/  BSYNC B1 ;  /* 0x0000000000017941 */ /* 0x000fea0003800000 */
.L_x_45:
[----:B------:R-:W-:Y:S01]  /*2850*/  @!P2 IMAD R27, R27, R89, R0 ;  /* 0x000000591b1ba224 */ /* 0x000fe200078e0200 */
[----:B------:R-:W-:Y:S04]  /*2860*/  BSSY B1, `(.L_x_47) ;  /* 0x0000006000017945 */ /* 0x000fe80003800000 */
[----:B------:R3:W-:Y:S01]  /*2870*/  @!P2 STG.E.U8 desc[UR36][R6.64+0x1], R27 ;  /* 0x0000011b0600a986 */ /* 0x0007e2000c101124 */
[----:B------:R-:W-:Y:S05]  /*2880*/  @P4 BRA `(.L_x_48) ;  /* 0x00000000000c4947 */ /* 0x000fea0003800000 */
[----:B------:R-:W2:Y:S02]  /*2890*/  LDG.E.U8 R101, desc[UR36][R8.64+0x8] ;  /* 0x0000082408657981 */ /* 0x000ea4000c1e1100 */
[----:B--2---:R-:W-:-:S05]  /*28a0*/  PRMT R3, R101, 0x8880, RZ ;  /* 0x0000888065037816 */ /* 0x004fca00000000ff */
[----:B------:R-:W-:-:S07]  /*28b0*/  IMAD R0, R3, R90, RZ ;  /* 0x0000005a03007224 */ /* 0x000fce00078e02ff */
.L_x_48:
[----:B------:R-:W-:Y:S05]  /*28c0*/  BSYNC B1 ;  /* 0x0000000000017941 */ /* 0x000fea0003800000 */
.L_x_47:
[C---:B------:R-:W-:Y:S01]  /*28d0*/  ISETP.LT.OR P2, PT, R19.reuse, 0xa, !P1 ;  /* 0x0000000a1300780c */ /* 0x040fe20004f41670 */
[----:B--2---:R-:W-:Y:S01]  /*28e0*/  @!P4 IMAD R3, R28, R89, R0 ;  /* 0x000000591c03c224 */ /* 0x004fe200078e0200 */
[----:B------:R-:W-:Y:S01]  /*28f0*/  BSSY B1, `(.L_x_49) ;  /* 0x0000008000017945 */ /* 0x000fe20003800000 */
[----:B------:R-:W-:-:S03]  /*2900*/  ISETP.LT.OR P3, PT, R19, 0x9, !P0 ;  /* 0x000000091300780c */ /* 0x000fc60004761670 */
[----:B------:R2:W-:Y:S01]  /*2910*/  @!P4 STG.E.U8 desc[UR36][R4.64+0x8], R3 ;  /* 0x000008030400c986 */ /* 0x0005e2000c101124 */
[----:B------:R-:W-:-:S06]  /*2920*/  ISETP.LT.OR P4, PT, R19, 0xa, !P0 ;  /* 0x0000000a1300780c */ /* 0x000fcc0004781670 */
[----:B------:R-:W-:Y:S07]  /*2930*/  @P2 BRA `(.L_x_50) ;  /* 0x00000000000c2947 */ /* 0x000fee0003800000 */
[----:B------:R-:W2:Y:S02]  /*2940*/  LDG.E.U8 R101, desc[UR36][R8.64+0x9] ;  /* 0x0000092408657981 */ /* 0x000ea4000c1e1100 */
[----:B--2---:R-:W-:-:S05]  /*2950*/  PRMT R3, R101, 0x8880, RZ ;  /* 0x0000888065037816 */ /* 0x004fca00000000ff */
[----:B------:R-:W-:-:S07]  /*2960*/  IMAD R0, R3, R90, RZ ;  /* 0x0000005a03007224 */ /* 0x000fce00078e02ff */
.L_x_50:
[----:B------:R-:W-:Y:S05]  /*2970*/  BSYNC B1 ;  /* 0x0000000000017941 */ /* 0x000fea0003800000 */
.L_x_49:
[----:B------:R-:W-:Y:S01]  /*2980*/  @!P2 IMAD R29, R29, R89, R0 ;  /* 0x000000591d1da224 */ /* 0x000fe200078e0200 */
[----:B------:R-:W-:Y:S04]  /*2990*/  BSSY B1, `(.L_x_51) ;  /* 0x0000006000017945 */ /* 0x000fe80003800000 */
[----:B------:R4:W-:Y:S01]  /*29a0*/  @!P2 STG.E.U8 desc[UR36][R4.64+0x9], R29 ;  /* 0x0000091d0400a986 */ /* 0x0009e2000c101124 */
[----:B------:R-:W-:Y:S05]  /*29b0*/  @P3 BRA `(.L_x_52) ;  /* 0x00000000000c3947 */ /* 0x000fea0003800000 */
[----:B------:R-:W2:Y:S02]  /*29c0*/  LDG.E.U8 R101, desc[UR36][R10.64+0x8] ;  /* 0x000008240a657981 */ /* 0x000ea4000c1e1100 */
[----:B--2---:R-:W-:-:S05]  /*29d0*/  PRMT R3, R101, 0x8880, RZ ;  /* 0x0000888065037816 */ /* 0x004fca00000000ff */
[----:B------:R-:W-:-:S07]  /*29e0*/  IMAD R0, R3, R90, RZ ;  /* 0x0000005a03007224 */ /* 0x000fce00078e02ff */
.L_x_52:
[----:B------:R-:W-:Y:S05]  /*29f0*/  BSYNC B1 ;  /* 0x0000000000017941 */ /* 0x000fea0003800000 */
.L_x_51:
[----:B--2---:R-:W-:Y:S01]  /*2a00*/  @!P3 IMAD R3, R30, R89, R0 ;  /* 0x000000591e03b224 */ /* 0x004fe200078e0200 */
[----:B------:R-:W-:Y:S04]  /*2a10*/  BSSY B1, `(.L_x_53) ;  /* 0x0000006000017945 */ /* 0x000fe80003800000 */
[----:B------:R2:W-:Y:S01]  /*2a20*/  @!P3 STG.E.U8 desc[UR36][R6.64+0x8], R3 ;  /* 0x000008030600b986 */ /* 0x0005e2000c101124 */
[----:B------:R-:W-:Y:S05]  /*2a30*/  @P4 BRA `(.L_x_54) ;  /* 0x00000000000c4947 */ /* 0x000fea0003800000 */
[----:B------:R-:W2:Y:S02]  /*2a40*/  LDG.E.U8 R101, desc[UR36][R10.64+0x9] ;  /* 0x000009240a657981 */ /* 0x000ea4000c1e1100 */
[----:B--2---:R-:W-:-:S05]  /*2a50*/  PRMT R3, R101, 0x8880, RZ ;  /* 0x0000888065037816 */ /* 0x004fca00000000ff */
[----:B------:R-:W-:-:S07]  /*2a60*/  IMAD R0, R3, R90, RZ ;  /* 0x0000005a03007224 */ /* 0x000fce00078e02ff */
.L_x_54:
[----:B------:R-:W-:Y:S05]  /*2a70*/  BSYNC B1 ;  /* 0x0000000000017941 */ /* 0x000fea0003800000 */
.L_x_53:
[----:B------:R-:W-:Y:S01]  /*2a80*/  ISETP.LT.OR P2, PT, R19, 0x11, !P1 ;  /* 0x000000111300780c */ /* 0x000fe20004f41670 */
[----:B------:R-:W-:Y:S01]  /*2a90*/  @!P4 IMAD R31, R31, R89, R0 ;  /* 0x000000591f1fc224 */ /* 0x000fe200078e0200 */
        /* <DEDUP_REMOVED lines=8> */
.L_x_56:
[----:B------:R-:W-:Y:S05]  /*2b20*/  BSYNC B1 ;  /* 0x0000000000017941 */ /* 0x000fea0003800000 */
.L_x_55:
[----:B--2---:R-:W-:Y:S01]  /*2b30*/  @!P2 IMAD R3, R32, R89, R0 ;  /* 0x000000592003a224 */ /* 0x004fe200078e0200 */
[----:B------:R-:W-:Y:S04]  /*2b40*/  BSSY B1, `(.L_x_57) ;  /* 0x0000006000017945 */ /* 0x000fe80003800000 */
[----:B------:R2:W-:Y:S01]  /*2b50*/  @!P2 STG.E.U8 desc[UR36][R4.64+0x10], R3 ;  /* 0x000010030400a986 */ /* 0x0005e2000c101124 */
[----:B------:R-:W-:Y:S05]  /*2b60*/  @P3 BRA `(.L_x_58) ;  /* 0x00000000000c3947 */ /* 0x000fea0003800000 */
[----:B------:R-:W2:Y:S02]  /*2b70*/  LDG.E.U8 R101, desc[UR36][R8.64+0x11] ;  /* 0x0000112408657981 */ /* 0x000ea4000c1e1100 */
[----:B--2---:R-:W-:-:S05]  /*2b80*/  PRMT R3, R101, 0x8880, RZ ;  /* 0x0000888065037816 */ /* 0x004fca00000000ff */
[----:B------:R-:W-:-:S07]  /*2b90*/  IMAD R0, R3, R90, RZ ;  /* 0x0000005a03007224 */ /* 0x000fce00078e02ff */
.L_x_58:
[----:B------:R-:W-:Y:S05]  /*2ba0*/  BSYNC B1 ;  /* 0x0000000000017941 */ /* 0x000fea0003800000 */
.L_x_57:
[----:B------:R-:W-:Y:S01]  /*2bb0*/  @!P3 IMAD R33, R33, R89, R0 ;  /* 0x000000592121b224 */ /* 0x000fe200078e0200 */
[----:B------:R-:W-:Y:S04]  /*2bc0*/  BSSY B1, `(.L_x_59) ;  /* 0x0000006000017945 */ /* 0x000fe80003800000 */
[----:B------:R0:W-:Y:S01]  /*2bd0*/  @!P3 STG.E.U8 desc[UR36][R4.64+0x11], R33 ;  /* 0x000011210400b986 */ /* 0x0001e2000c101124 */
[----:B------:R-:W-:Y:S05]  /*2be0*/  @P4 BRA `(.L_x_60) ;  /* 0x00000000000c4947 */ /* 0x000fea0003800000 */
[----:B------:R-:W2:Y:S02]  /*2bf0*/  LDG.E.U8 R101, desc[UR36][R10.64+0x10] ;  /* 0x000010240a657981 */ /* 0x000ea4000c1e1100 */
[----:B--2---:R-:W-:-:S05]  /*2c00*/  PRMT R3, R101, 0x8880, RZ ;  /* 0x0000888065037816 */ /* 0x004fca00000000ff */
[----:B------:R-:W-:-:S07]  /*2c10*/  IMAD R0, R3, R90, RZ ;  /* 0x0000005a03007224 */ /* 0x000fce00078e02ff */
.L_x_60:
[----:B------:R-:W-:Y:S05]  /*2c20*/  BSYNC B1 ;  /* 0x0000000000017941 */ /* 0x000fea0003800000 */
.L_x_59:
        /* <DEDUP_REMOVED lines=10> */
.L_x_62:
[----:B------:R-:W-:Y:S05]  /*2cd0*/  BSYNC B1 ;  /* 0x0000000000017941 */ /* 0x000fea0003800000 */
.L_x_61:
[----:B------:R-:W-:Y:S01]  /*2ce0*/  @!P2 IMAD R35, R35, R89, R0 ;  /* 0x000000592323a224 */ /* 0x000fe200078e0200 */
[----:B------:R-:W-:Y:S04]  /*2cf0*/  BSSY B1, `(.L_x_63) ;  /* 0x0000006000017945 */ /* 0x000fe80003800000 */
[----:B------:R0:W-:Y:S01]  /*2d00*/  @!P2 STG.E.U8 desc[UR36][R6.64+0x11], R35 ;  /* 0x000011230600a986 */ /* 0x0001e2000c101124 */
[----:B------:R-:W-:Y:S05]  /*2d10*/  @P3 BRA `(.L_x_64) ;  /* 0x00000000000c3947 */ /* 0x000fea0003800000 */
[----:B------:R-:W2:Y:S02]  /*2d20*/  LDG.E.U8 R101, desc[UR36][R8.64+0x18] ;  /* 0x0000182408657981 */ /* 0x000ea4000c1e1100 */
[----:B--2---:R-:W-:-:S05]  /*2d30*/  PRMT R3, R101, 0x8880, RZ ;  /* 0x0000888065037816 */ /* 0x004fca00000000ff */
[----:B------:R-:W-:-:S07]  /*2d40*/  IMAD R0, R3, R90, RZ ;  /* 0x0000005a03007224 */ /* 0x000fce00078e02ff */
.L_x_64:
[----:B------:R-:W-:Y:S05]  /*2d50*/  BSYNC B1 ;  /* 0x0000000000017941 */ /* 0x000fea0003800000 */
.L_x_63:
[----:B--2---:R-:W-:Y:S01]  /*2d60*/  @!P3 IMAD R3, R36, R89, R0 ;  /* 0x000000592403b224 */ /* 0x004fe200078e0200 */
[----:B------:R-:W-:Y:S04]  /*2d70*/  BSSY B1, `(.L_x_65) ;  /* 0x0000006000017945 */ /* 0x000fe80003800000 */
[----:B------:R2:W-:Y:S01]  /*2d80*/  @!P3 STG.E.U8 desc[UR36][R4.64+0x18], R3 ;  /* 0x000018030400b986 */ /* 0x0005e2000c101124 */
[----:B------:R-:W-:Y:S05]  /*2d90*/  @P4 BRA `(.L_x_66) ;  /* 0x00000000000c4947 */ /* 0x000fea0003800000 */
[----:B------:R-:W2:Y:S02]  /*2da0*/  LDG.E.U8 R101, desc[UR36][R8.64+0x19] ;  /* 0x0000192408657981 */ /* 0x000ea4000c1e1100 */
[----:B--2---:R-:W-:-:S05]  /*2db0*/  PRMT R3, R101, 0x8880, RZ ;  /* 0x0000888065037816 */ /* 0x004fca00000000ff */
[----:B------:R-:W-:-:S07]  /*2dc0*/  IMAD R0, R3, R90, RZ ;  /* 0x0000005a03007224 */ /* 0x000fce00078e02ff */
.L_x_66:
[----:B------:R-:W-:Y:S05]  /*2dd0*/  BSYNC B1 ;  /* 0x0000000000017941 */ /* 0x000fea0003800000 */
.L_x_65:
        /* <DEDUP_REMOVED lines=10> */
.L_x_68:
[----:B------:R-:W-:Y:S05]  /*2e80*/  BSYNC B1 ;  /* 0x0000000000017941 */ /* 0x000fea0003800000 */
.L_x_67:
[----:B--2---:R-:W-:Y:S01]  /*2e90*/  @!P2 IMAD R3, R38, R89, R0 ;  /* 0x000000592603a224 */ /* 0x004fe200078e0200 */
[----:B------:R-:W-:Y:S04]  /*2ea0*/  BSSY B1, `(.L_x_69) ;  /* 0x0000006000017945 */ /* 0x000fe80003800000 */
[----:B------:R2:W-:Y:S01]  /*2eb0*/  @!P2 STG.E.U8 desc[UR36][R6.64+0x18], R3 ;  /* 0x000018030600a986 */ /* 0x0005e2000c101124 */
[----:B------:R-:W-:Y:S05]  /*2ec0*/  @P3 BRA `(.L_x_70) ;  /* 0x00000000000c3947 */ /* 0x000fea0003800000 */
[----:B------:R-:W2:Y:S02]  /*2ed0*/  LDG.E.U8 R101, desc[UR36][R10.64+0x19] ;  /* 0x000019240a657981 */ /* 0x000ea4000c1e1100 */
[----:B--2---:R-:W-:-:S05]  /*2ee0*/  PRMT R3, R101, 0x8880, RZ ;  /* 0x0000888065037816 */ /* 0x004fca00000000ff */
[----:B------:R-:W-:-:S07]  /*2ef0*/  IMAD R0, R3, R90, RZ ;  /* 0x0000005a03007224 */ /* 0x000fce00078e02ff */
.L_x_70:
[----:B------:R-:W-:Y:S05]  /*2f00*/  BSYNC B1 ;  /* 0x0000000000017941 */ /* 0x000fea0003800000 */
.L_x_69:
[----:B------:R-:W-:Y:S01]  /*2f10*/  @!P3 IMAD R39, R39, R89, R0 ;  /* 0x000000592727b224 */ /* 0x000fe200078e0200 */
[----:B------:R-:W-:Y:S04]  /*2f20*/  BSSY B1, `(.L_x_71) ;  /* 0x0000006000017945 */ /* 0x000fe80003800000 */
[----:B------:R0:W-:Y:S01]  /*2f30*/  @!P3 STG.E.U8 desc[UR36][R6.64+0x19], R39 ;  /* 0x000019270600b986 */ /* 0x0001e2000c101124 */
[----:B------:R-:W-:Y:S05]  /*2f40*/  @P4 BRA `(.L_x_72) ;  /* 0x00000000000c4947 */ /* 0x000fea0003800000 */
[----:B------:R-:W2:Y:S02]  /*2f50*/  LDG.E.U8 R101, desc[UR36][R8.64+0x20] ;  /* 0x0000202408657981 */ /* 0x000ea4000c1e1100 */
[----:B--2---:R-:W-:-:S05]  /*2f60*/  PRMT R3, R101, 0x8880, RZ ;  /* 0x0000888065037816 */ /* 0x004fca00000000ff */
[----:B------:R-:W-:-:S07]  /*2f70*/  IMAD R0, R3, R90, RZ ;  /* 0x0000005a03007224 */ /* 0x000fce00078e02ff */
.L_x_72:
[----:B------:R-:W-:Y:S05]  /*2f80*/  BSYNC B1 ;  /* 0x0000000000017941 */ /* 0x000fea0003800000 */
.L_x_71:
        /* <DEDUP_REMOVED lines=10> */
.L_x_74:
[----:B------:R-:W-:Y:S05]  /*3030*/  BSYNC B1 ;  /* 0x0000000000017941 */ /* 0x000fea0003800000 */
.L_x_73:
[----:B------:R-:W-:Y:S01]  /*3040*/  @!P2 IMAD R41, R41, R89, R0 ;  /* 0x000000592929a224 */ /* 0x000fe200078e0200 */
[----:B------:R-:W-:Y:S04]  /*3050*/  BSSY B1, `(.L_x_75) ;  /* 0x0000006000017945 */ /* 0x000fe80003800000 */
[----:B------:R0:W-:Y:S01]  /*3060*/  @!P2 STG.E.U8 desc[UR36][R4.64+0x21], R41 ;  /* 0x000021290400a986 */ /* 0x0001e2000c101124 */
[----:B------:R-:W-:Y:S05]  /*3070*/  @P3 BRA `(.L_x_76) ;  /* 0x00000000000c3947 */ /* 0x000fea0003800000 */
[----:B------:R-:W2:Y:S02]  /*3080*/  LDG.E.U8 R101, desc[UR36][R10.64+0x20] ;  /* 0x000020240a657981 */ /* 0x000ea4000c1e1100 */
[----:B--2---:R-:W-:-:S05]  /*3090*/  PRMT R3, R101, 0x8880, RZ ;  /* 0x0000888065037816 */ /* 0x004fca00000000ff */
[----:B------:R-:W-:-:S07]  /*30a0*/  IMAD R0, R3, R90, RZ ;  /* 0x0000005a03007224 */ /* 0x000fce00078e02ff */
.L_x_76:
[----:B------:R-:W-:Y:S05]  /*30b0*/  BSYNC B1 ;  /* 0x0000000000017941 */ /* 0x000fea0003800000 */
.L_x_75:
[----:B--2---:R-:W-:Y:S01]  /*30c0*/  @!P3 IMAD R3, R42, R89, R0 ;  /* 0x000000592a03b224 */ /* 0x004fe200078e0200 */
[----:B------:R-:W-:Y:S04]  /*30d0*/  BSSY B1, `(.L_x_77) ;  /* 0x0000006000017945 */ /* 0x000fe80003800000 */
[----:B------:R2:W-:Y:S01]  /*30e0*/  @!P3 STG.E.U8 desc[UR36][R6.64+0x20], R3 ;  /* 0x000020030600b986 */ /* 0x0005e2000c101124 */
[----:B------:R-:W-:Y:S05]  /*30f0*/  @P4 BRA `(.L_x_78) ;  /* 0x00000000000c4947 */ /* 0x000fea0003800000 */
[----:B------:R-:W2:Y:S02]  /*3100*/  LDG.E.U8 R101, desc[UR36][R10.64+0x21] ;  /* 0x000021240a657981 */ /* 0x000ea4000c1e1100 */
[----:B--2---:R-:W-:-:S05]  /*3110*/  PRMT R3, R101, 0x8880, RZ ;  /* 0x0000888065037816 */ /* 0x004fca00000000ff */
[----:B------:R-:W-:-:S07]  /*3120*/  IMAD R0, R3, R90, RZ ;  /* 0x0000005a03007224 */ /* 0x000fce00078e02ff */
.L_x_78:
[----:B------:R-:W-:Y:S05]  /*3130*/  BSYNC B1 ;  /* 0x0000000000017941 */ /* 0x000fea0003800000 */
.L_x_77:
        /* <DEDUP_REMOVED lines=10> */
.L_x_80:
[----:B------:R-:W-:Y:S05]  /*31e0*/  BSYNC B1 ;  /* 0x0000000000017941 */ /* 0x000fea0003800000 */
.L_x_79:
[----:B--2---:R-:W-:Y:S01]  /*31f0*/  @!P2 IMAD R3, R44, R89, R0 ;  /* 0x000000592c03a224 */ /* 0x004fe200078e0200 */
[----:B------:R-:W-:Y:S04]  /*3200*/  BSSY B1, `(.L_x_81) ;  /* 0x0000006000017945 */ /* 0x000fe80003800000 */
[----:B------:R2:W-:Y:S01]  /*3210*/  @!P2 STG.E.U8 desc[UR36][R4.64+0x28], R3 ;  /* 0x000028030400a986 */ /* 0x0005e2000c101124 */
[----:B------:R-:W-:Y:S05]  /*3220*/  @P3 BRA `(.L_x_82) ;  /* 0x00000000000c3947 */ /* 0x000fea0003800000 */
[----:B------:R-:W2:Y:S02]  /*3230*/  LDG.E.U8 R101, desc[UR36][R8.64+0x29] ;  /* 0x0000292408657981 */ /* 0x000ea4000c1e1100 */
[----:B--2---:R-:W-:-:S05]  /*3240*/  PRMT R3, R101, 0x8880, RZ ;  /* 0x0000888065037816 */ /* 0x004fca00000000ff */
[----:B------:R-:W-:-:S07]  /*3250*/  IMAD R0, R3, R90, RZ ;  /* 0x0000005a03007224 */ /* 0x000fce00078e02ff */
.L_x_82:
[----:B------:R-:W-:Y:S05]  /*3260*/  BSYNC B1 ;  /* 0x0000000000017941 */ /* 0x000fea0003800000 */
.L_x_81:
[----:B------:R-:W-:Y:S01]  /*3270*/  @!P3 IMAD R45, R45, R89, R0 ;  /* 0x000000592d2db224 */ /* 0x000fe200078e0200 */
[----:B------:R-:W-:Y:S04]  /*3280*/  BSSY B1, `(.L_x_83) ;  /* 0x0000006000017945 */ /* 0x000fe80003800000 */
[----:B------:R0:W-:Y:S01]  /*3290*/  @!P3 STG.E.U8 desc[UR36][R4.64+0x29], R45 ;  /* 0x0000292d0400b986 */ /* 0x0001e2000c101124 */
[----:B------:R-:W-:Y:S05]  /*32a0*/  @P4 BRA `(.L_x_84) ;  /* 0x00000000000c4947 */ /* 0x000fea0003800000 */
[----:B------:R-:W2:Y:S02]  /*32b0*/  LDG.E.U8 R101, desc[UR36][R10.64+0x28] ;  /* 0x000028240a657981 */ /* 0x000ea4000c1e1100 */
[----:B--2---:R-:W-:-:S05]  /*32c0*/  PRMT R3, R101, 0x8880, RZ ;  /* 0x0000888065037816 */ /* 0x004fca00000000ff */
[----:B------:R-:W-:-:S07]  /*32d0*/  IMAD R0, R3, R90, RZ ;  /* 0x0000005a03007224 */ /* 0x000fce00078e02ff */
.L_x_84:
[----:B------:R-:W-:Y:S05]  /*32e0*/  BSYNC B1 ;  /* 0x0000000000017941 */ /* 0x000fea0003800000 */
.L_x_83:
        /* <DEDUP_REMOVED lines=10> */
.L_x_86:
[----:B------:R-:W-:Y:S05]  /*3390*/  BSYNC B1 ;  /* 0x0000000000017941 */ /* 0x000fea0003800000 */
.L_x_85:
[----:B------:R-:W-:Y:S01]  /*33a0*/  @!P2 IMAD R47, R47, R89, R0 ;  /* 0x000000592f2fa224 */ /* 0x000fe200078e0200 */
[----:B------:R-:W-:Y:S04]  /*33b0*/  BSSY B1, `(.L_x_87) ;  /* 0x0000006000017945 */ /* 0x000fe80003800000 */
[----:B------:R0:W-:Y:S01]  /*33c0*/  @!P2 STG.E.U8 desc[UR36][R6.64+0x29], R47 ;  /* 0x0000292f0600a986 */ /* 0x0001e2000c101124 */
[----:B------:R-:W-:Y:S05]  /*33d0*/  @P3 BRA `(.L_x_88) ;  /* 0x00000000000c3947 */ /* 0x000fea0003800000 */
[----:B------:R-:W2:Y:S02]  /*33e0*/  LDG.E.U8 R101, desc[UR36][R8.64+0x30] ;  /* 0x0000302408657981 */ /* 0x000ea4000c1e1100 */
[----:B--2---:R-:W-:-:S05]  /*33f0*/  PRMT R3, R101, 0x8880, RZ ;  /* 0x0000888065037816 */ /* 0x004fca00000000ff */
[----:B------:R-:W-:-:S07]  /*3400*/  IMAD R0, R3, R90, RZ ;  /* 0x0000005a03007224 */ /* 0x000fce00078e02ff */
.L_x_88:
[----:B------:R-:W-:Y:S05]  /*3410*/  BSYNC B1 ;  /* 0x0000000000017941 */ /* 0x000fea0003800000 */
.L_x_87:
[----:B--2---:R-:W-:Y:S01]  /*3420*/  @!P3 IMAD R3, R48, R89, R0 ;  /* 0x000000593003b224 */ /* 0x004fe200078e0200 */
[----:B------:R-:W-:Y:S04]  /*3430*/  BSSY B1, `(.L_x_89) ;  /* 0x0000006000017945 */ /* 0x000fe80003800000 */
[----:B------:R2:W-:Y:S01]  /*3440*/  @!P3 STG.E.U8 desc[UR36][R4.64+0x30], R3 ;  /* 0x000030030400b986 */ /* 0x0005e2000c101124 */
[----:B------:R-:W-:Y:S05]  /*3450*/  @P4 BRA `(.L_x_90) ;  /* 0x00000000000c4947 */ /* 0x000fea0003800000 */
[----:B------:R-:W2:Y:S02]  /*3460*/  LDG.E.U8 R101, desc[UR36][R8.64+0x31] ;  /* 0x0000312408657981 */ /* 0x000ea4000c1e1100 */
[----:B--2---:R-:W-:-:S05]  /*3470*/  PRMT R3, R101, 0x8880, RZ ;  /* 0x0000888065037816 */ /* 0x004fca00000000ff */
[----:B------:R-:W-:-:S07]  /*3480*/  IMAD R0, R3, R90, RZ ;  /* 0x0000005a03007224 */ /* 0x000fce00078e02ff */
.L_x_90:
[----:B------:R-:W-:Y:S05]  /*3490*/  BSYNC B1 ;  /* 0x0000000000017941 */ /* 0x000fea0003800000 */
.L_x_89:
        /* <DEDUP_REMOVED lines=10> */
.L_x_92:
[----:B------:R-:W-:Y:S05]  /*3540*/  BSYNC B1 ;  /* 0x0000000000017941 */ /* 0x000fea0003800000 */
.L_x_91:
[----:B--2---:R-:W-:Y:S01]  /*3550*/  @!P2 IMAD R3, R50, R89, R0 ;  /* 0x000000593203a224 */ /* 0x004fe200078e0200 */
[----:B------:R-:W-:Y:S04]  /*3560*/  BSSY B1, `(.L_x_93) ;  /* 0x0000006000017945 */ /* 0x000fe80003800000 */
[----:B------:R2:W-:Y:S01]  /*3570*/  @!P2 STG.E.U8 desc[UR36][R6.64+0x30], R3 ;  /* 0x000030030600a986 */ /* 0x0005e2000c101124 */
[----:B------:R-:W-:Y:S05]  /*3580*/  @P3 BRA `(.L_x_94) ;  /* 0x00000000000c3947 */ /* 0x000fea0003800000 */
[----:B------:R-:W2:Y:S02]  /*3590*/  LDG.E.U8 R101, desc[UR36][R10.64+0x31] ;  /* 0x000031240a657981 */ /* 0x000ea4000c1e1100 */
[----:B--2---:R-:W-:-:S05]  /*35a0*/  PRMT R3, R101, 0x8880, RZ ;  /* 0x0000888065037816 */ /* 0x004fca00000000ff */
[----:B------:R-:W-:-:S07]  /*35b0*/  IMAD R0, R3, R90, RZ ;  /* 0x0000005a03007224 */ /* 0x000fce00078e02ff */
.L_x_94:
[----:B------:R-:W-:Y:S05]  /*35c0*/  BSYNC B1 ;  /* 0x0000000000017941 */ /* 0x000fea0003800000 */
.L_x_93:
[----:B------:R-:W-:Y:S01]  /*35d0*/  @!P3 IMAD R51, R51, R89, R0 ;  /* 0x000000593333b224 */ /* 0x000fe200078e0200 */
[----:B------:R-:W-:Y:S04]  /*35e0*/  BSSY B1, `(.L_x_95) ;  /* 0x0000006000017945 */ /* 0x000fe80003800000 */
[----:B------:R0:W-:Y:S01]  /*35f0*/  @!P3 STG.E.U8 desc[UR36][R6.64+0x31], R51 ;  /* 0x000031330600b986 */ /* 0x0001e2000c101124 */
[----:B------:R-:W-:Y:S05]  /*3600*/  @P4 BRA `(.L_x_96) ;  /* 0x00000000000c4947 */ /* 0x000fea0003800000 */
[----:B------:R-:W2:Y:S02]  /*3610*/  LDG.E.U8 R101, desc[UR36][R8.64+0x38] ;  /* 0x0000382408657981 */ /* 0x000ea4000c1e1100 */
[----:B--2---:R-:W-:-:S05]  /*3620*/  PRMT R3, R101, 0x8880, RZ ;  /* 0x0000888065037816 */ /* 0x004fca00000000ff */
[----:B------:R-:W-:-:S07]  /*3630*/  IMAD R0, R3, R90, RZ ;  /* 0x0000005a03007224 */ /* 0x000fce00078e02ff */
.L_x_96:
[----:B------:R-:W-:Y:S05]  /*3640*/  BSYNC B1 ;  /* 0x0000000000017941 */ /* 0x000fea0003800000 */
.L_x_95:
        /* <DEDUP_REMOVED lines=10> */
.L_x_98:
[----:B------:R-:W-:Y:S05]  /*36f0*/  BSYNC B1 ;  /* 0x0000000000017941 */ /* 0x000fea0003800000 */
.L_x_97:
[----:B------:R-:W-:Y:S01]  /*3700*/  @!P2 IMAD R53, R53, R89, R0 ;  /* 0x000000593535a224 */ /* 0x000fe200078e0200 */
[----:B------:R-:W-:Y:S04]  /*3710*/  BSSY B1, `(.L_x_99) ;  /* 0x0000006000017945 */ /* 0x000fe80003800000 */
[----:B------:R0:W-:Y:S01]  /*3720*/  @!P2 STG.E.U8 desc[UR36][R4.64+0x39], R53 ;  /* 0x000039350400a986 */ /* 0x0001e2000c101124 */
[----:B------:R-:W-:Y:S05]  /*3730*/  @P3 BRA `(.L_x_100) ;  /* 0x00000000000c3947 */ /* 0x000fea0003800000 */
[----:B------:R-:W2:Y:S02]  /*3740*/  LDG.E.U8 R101, desc[UR36][R10.64+0x38] ;  /* 0x000038240a657981 */ /* 0x000ea4000c1e1100 */
[----:B--2---:R-:W-:-:S05]  /*3750*/  PRMT R3, R101, 0x8880, RZ ;  /* 0x0000888065037816 */ /* 0x004fca00000000ff */
[----:B------:R-:W-:-:S07]  /*3760*/  IMAD R0, R3, R90, RZ ;  /* 0x0000005a03007224 */ /* 0x000fce00078e02ff */
.L_x_100:
[----:B------:R-:W-:Y:S05]  /*3770*/  BSYNC B1 ;  /* 0x0000000000017941 */ /* 0x000fea0003800000 */
.L_x_99:
[----:B--2---:R-:W-:Y:S01]  /*3780*/  @!P3 IMAD R3, R54, R89, R0 ;  /* 0x000000593603b224 */ /* 0x004fe200078e0200 */
[----:B------:R-:W-:Y:S04]  /*3790*/  BSSY B1, `(.L_x_101) ;  /* 0x0000006000017945 */ /* 0x000fe80003800000 */
[----:B------:R2:W-:Y:S01]  /*37a0*/  @!P3 STG.E.U8 desc[UR36][R6.64+0x38], R3 ;  /* 0x000038030600b986 */ /* 0x0005e2000c101124 */
[----:B------:R-:W-:Y:S05]  /*37b0*/  @P4 BRA `(.L_x_102) ;  /* 0x00000000000c4947 */ /* 0x000fea0003800000 */
[----:B------:R-:W2:Y:S02]  /*37c0*/  LDG.E.U8 R101, desc[UR36][R10.64+0x39] ;  /* 0x000039240a657981 */ /* 0x000ea4000c1e1100 */
[----:B--2---:R-:W-:-:S05]  /*37d0*/  PRMT R3, R101, 0x8880, RZ ;  /* 0x0000888065037816 */ /* 0x004fca00000000ff */
[----:B------:R-:W-:-:S07]  /*37e0*/  IMAD R0, R3, R90, RZ ;  /* 0x0000005a03007224 */ /* 0x000fce00078e02ff */
.L_x_102:
[----:B------:R-:W-:Y:S05]  /*37f0*/  BSYNC B1 ;  /* 0x0000000000017941 */ /* 0x000fea0003800000 */
.L_x_101:
        /* <DEDUP_REMOVED lines=10> */
.L_x_104:
[----:B------:R-:W-:Y:S05]  /*38a0*/  BSYNC B1 ;  /* 0x0000000000017941 */ /* 0x000fea0003800000 */
.L_x_103:
[----:B--2---:R-:W-:Y:S01]  /*38b0*/  @!P2 IMAD R3, R56, R89, R0 ;  /* 0x000000593803a224 */ /* 0x004fe200078e0200 */
[----:B------:R-:W-:Y:S04]  /*38c0*/  BSSY B1, `(.L_x_105) ;  /* 0x0000006000017945 */ /* 0x000fe80003800000 */
[----:B------:R2:W-:Y:S01]  /*38d0*/  @!P2 STG.E.U8 desc[UR36][R4.64+0x40], R3 ;  /* 0x000040030400a986 */ /* 0x0005e2000c101124 */
[----:B------:R-:W-:Y:S05]  /*38e0*/  @P3 BRA `(.L_x_106) ;  /* 0x00000000000c3947 */ /* 0x000fea0003800000 */
[----:B------:R-:W2:Y:S02]  /*38f0*/  LDG.E.U8 R101, desc[UR36][R8.64+0x41] ;  /* 0x0000412408657981 */ /* 0x000ea4000c1e1100 */
[----:B--2---:R-:W-:-:S05]  /*3900*/  PRMT R3, R101, 0x8880, RZ ;  /* 0x0000888065037816 */ /* 0x004fca00000000ff */
[----:B------:R-:W-:-:S07]  /*3910*/  IMAD R0, R3, R90, RZ ;  /* 0x0000005a03007224 */ /* 0x000fce00078e02ff */
.L_x_106:
[----:B------:R-:W-:Y:S05]  /*3920*/  BSYNC B1 ;  /* 0x0000000000017941 */ /* 0x000fea0003800000 */
.L_x_105:
[----:B------:R-:W-:Y:S01]  /*3930*/  @!P3 IMAD R57, R57, R89, R0 ;  /* 0x000000593939b224 */ /* 0x000fe200078e0200 */
[----:B------:R-:W-:Y:S04]  /*3940*/  BSSY B1, `(.L_x_107) ;  /* 0x0000006000017945 */ /* 0x000fe80003800000 */
[----:B------:R0:W-:Y:S01]  /*3950*/  @!P3 STG.E.U8 desc[UR36][R4.64+0x41], R57 ;  /* 0x000041390400b986 */ /* 0x0001e2000c101124 */
[----:B------:R-:W-:Y:S05]  /*3960*/  @P4 BRA `(.L_x_108) ;  /* 0x00000000000c4947 */ /* 0x000fea0003800000 */
[----:B------:R-:W2:Y:S02]  /*3970*/  LDG.E.U8 R101, desc[UR36][R10.64+0x40] ;  /* 0x000040240a657981 */ /* 0x000ea4000c1e1100 */
[----:B--2---:R-:W-:-:S05]  /*3980*/  PRMT R3, R101, 0x8880, RZ ;  /* 0x0000888065037816 */ /* 0x004fca00000000ff */
[----:B------:R-:W-:-:S07]  /*3990*/  IMAD R0, R3, R90, RZ ;  /* 0x0000005a03007224 */ /* 0x000fce00078e02ff */
.L_x_108:
[----:B------:R-:W-:Y:S05]  /*39a0*/  BSYNC B1 ;  /* 0x0000000000017941 */ /* 0x000fea0003800000 */
.L_x_107:
        /* <DEDUP_REMOVED lines=10> */
.L_x_110:
[----:B------:R-:W-:Y:S05]  /*3a50*/  BSYNC B1 ;  /* 0x0000000000017941 */ /* 0x000fea0003800000 */
.L_x_109:
[----:B------:R-:W-:Y:S01]  /*3a60*/  @!P2 IMAD R59, R59, R89, R0 ;  /* 0x000000593b3ba224 */ /* 0x000fe200078e0200 */
[----:B------:R-:W-:Y:S04]  /*3a70*/  BSSY B1, `(.L_x_111) ;  /* 0x0000006000017945 */ /* 0x000fe80003800000 */
[----:B------:R0:W-:Y:S01]  /*3a80*/  @!P2 STG.E.U8 desc[UR36][R6.64+0x41], R59 ;  /* 0x0000413b0600a986 */ /* 0x0001e2000c101124 */
[----:B------:R-:W-:Y:S05]  /*3a90*/  @P3 BRA `(.L_x_112) ;  /* 0x00000000000c3947 */ /* 0x000fea0003800000 */
[----:B------:R-:W2:Y:S02]  /*3aa0*/  LDG.E.U8 R101, desc[UR36][R8.64+0x48] ;  /* 0x0000482408657981 */ /* 0x000ea4000c1e1100 */
[----:B--2---:R-:W-:-:S05]  /*3ab0*/  PRMT R3, R101, 0x8880, RZ ;  /* 0x0000888065037816 */ /* 0x004fca00000000ff */
[----:B------:R-:W-:-:S07]  /*3ac0*/  IMAD R0, R3, R90, RZ ;  /* 0x0000005a03007224 */ /* 0x000fce00078e02ff */
.L_x_112:
[----:B------:R-:W-:Y:S05]  /*3ad0*/  BSYNC B1 ;  /* 0x0000000000017941 */ /* 0x000fea0003800000 */
.L_x_111:
[----:B--2---:R-:W-:Y:S01]  /*3ae0*/  @!P3 IMAD R3, R60, R89, R0 ;  /* 0x000000593c03b224 */ /* 0x004fe200078e0200 */
[----:B------:R-:W-:Y:S04]  /*3af0*/  BSSY B1, `(.L_x_113) ;  /* 0x0000006000017945 */ /* 0x000fe80003800000 */
[----:B------:R2:W-:Y:S01]  /*3b00*/  @!P3 STG.E.U8 desc[UR36][R4.64+0x48], R3 ;  /* 0x000048030400b986 */ /* 0x0005e2000c101124 */
[----:B------:R-:W-:Y:S05]  /*3b10*/  @P4 BRA `(.L_x_114) ;  /* 0x00000000000c4947 */ /* 0x000fea0003800000 */
[----:B------:R-:W2:Y:S02]  /*3b20*/  LDG.E.U8 R101, desc[UR36][R8.64+0x49] ;  /* 0x0000492408657981 */ /* 0x000ea4000c1e1100 */
[----:B--2---:R-:W-:-:S05]  /*3b30*/  PRMT R3, R101, 0x8880, RZ ;  /* 0x0000888065037816 */ /* 0x004fca00000000ff */
[----:B------:R-:W-:-:S07]  /*3b40*/  IMAD R0, R3, R90, RZ ;  /* 0x0000005a03007224 */ /* 0x000fce00078e02ff */
.L_x_114:
[----:B------:R-:W-:Y:S05]  /*3b50*/  BSYNC B1 ;  /* 0x0000000000017941 */ /* 0x000fea0003800000 */
.L_x_113:
        /* <DEDUP_REMOVED lines=10> */
.L_x_116:
[----:B------:R-:W-:Y:S05]  /*3c00*/  BSYNC B1 ;  /* 0x0000000000017941 */ /* 0x000fea0003800000 */
.L_x_115:
[----:B--2---:R-:W-:Y:S01]  /*3c10*/  @!P2 IMAD R3, R62, R89, R0 ;  /* 0x000000593e03a224 */ /* 0x004fe200078e0200 */
[----:B------:R-:W-:Y:S04]  /*3c20*/  BSSY B1, `(.L_x_117) ;  /* 0x0000006000017945 */ /* 0x000fe80003800000 */
[----:B------:R2:W-:Y:S01]  /*3c30*/  @!P2 STG.E.U8 desc[UR36][R6.64+0x48], R3 ;  /* 0x000048030600a986 */ /* 0x0005e2000c101124 */
[----:B------:R-:W-:Y:S05]  /*3c40*/  @P3 BRA `(.L_x_118) ;  /* 0x00000000000c3947 */ /* 0x000fea0003800000 */
[----:B------:R-:W2:Y:S02]  /*3c50*/  LDG.E.U8 R101, desc[UR36][R10.64+0x49] ;  /* 0x000049240a657981 */ /* 0x000ea4000c1e1100 */
[----:B--2---:R-:W-:-:S05]  /*3c60*/  PRMT R3, R101, 0x8880, RZ ;  /* 0x0000888065037816 */ /* 0x004fca00000000ff */
[----:B------:R-:W-:-:S07]  /*3c70*/  IMAD R0, R3, R90, RZ ;  /* 0x0000005a03007224 */ /* 0x000fce00078e02ff */
.L_x_118:
[----:B------:R-:W-:Y:S05]  /*3c80*/  BSYNC B1 ;  /* 0x0000000000017941 */ /* 0x000fea0003800000 */
.L_x_117:
[----:B------:R-:W-:Y:S01]  /*3c90*/  @!P3 IMAD R63, R63, R89, R0 ;  /* 0x000000593f3fb224 */ /* 0x000fe200078e0200 */
[----:B------:R-:W-:Y:S04]  /*3ca0*/  BSSY B1, `(.L_x_119) ;  /* 0x0000006000017945 */ /* 0x000fe80003800000 */
[----:B------:R0:W-:Y:S01]  /*3cb0*/  @!P3 STG.E.U8 desc[UR36][R6.64+0x49], R63 ;  /* 0x0000493f0600b986 */ /* 0x0001e2000c101124 */
[----:B------:R-:W-:Y:S05]  /*3cc0*/  @P4 BRA `(.L_x_120) ;  /* 0x00000000000c4947 */ /* 0x000fea0003800000 */
[----:B------:R-:W2:Y:S02]  /*3cd0*/  LDG.E.U8 R101, desc[UR36][R8.64+0x50] ;  /* 0x0000502408657981 */ /* 0x000ea4000c1e1100 */
[----:B--2---:R-:W-:-:S05]  /*3ce0*/  PRMT R3, R101, 0x8880, RZ ;  /* 0x0000888065037816 */ /* 0x004fca00000000ff */
[----:B------:R-:W-:-:S07]  /*3cf0*/  IMAD R0, R3, R90, RZ ;  /* 0x0000005a03007224 */ /* 0x000fce00078e02ff */
.L_x_120:
[----:B------:R-:W-:Y:S05]  /*3d00*/  BSYNC B1 ;  /* 0x0000000000017941 */ /* 0x000fea0003800000 */
.L_x_119:
        /* <DEDUP_REMOVED lines=10> */
.L_x_122:
[----:B------:R-:W-:Y:S05]  /*3db0*/  BSYNC B1 ;  /* 0x0000000000017941 */ /* 0x000fea0003800000 */
.L_x_121:
[----:B------:R-:W-:Y:S01]  /*3dc0*/  @!P2 IMAD R65, R65, R89, R0 ;  /* 0x000000594141a224 */ /* 0x000fe200078e0200 */
[----:B------:R-:W-:Y:S04]  /*3dd0*/  BSSY B1, `(.L_x_123) ;  /* 0x0000006000017945 */ /* 0x000fe80003800000 */
[----:B------:R0:W-:Y:S01]  /*3de0*/  @!P2 STG.E.U8 desc[UR36][R4.64+0x51], R65 ;  /* 0x000051410400a986 */ /* 0x0001e2000c101124 */
[----:B------:R-:W-:Y:S05]  /*3df0*/  @P3 BRA `(.L_x_124) ;  /* 0x00000000000c3947 */ /* 0x000fea0003800000 */
[----:B------:R-:W2:Y:S02]  /*3e00*/  LDG.E.U8 R101, desc[UR36][R10.64+0x50] ;  /* 0x000050240a657981 */ /* 0x000ea4000c1e1100 */
[----:B--2---:R-:W-:-:S05]  /*3e10*/  PRMT R3, R101, 0x8880, RZ ;  /* 0x0000888065037816 */ /* 0x004fca00000000ff */
[----:B------:R-:W-:-:S07]  /*3e20*/  IMAD R0, R3, R90, RZ ;  /* 0x0000005a03007224 */ /* 0x000fce00078e02ff */
.L_x_124:
[----:B------:R-:W-:Y:S05]  /*3e30*/  BSYNC B1 ;  /* 0x0000000000017941 */ /* 0x000fea0003800000 */
.L_x_123:
[----:B--2---:R-:W-:Y:S01]  /*3e40*/  @!P3 IMAD R3, R66, R89, R0 ;  /* 0x000000594203b224 */ /* 0x004fe200078e0200 */
[----:B------:R-:W-:Y:S04]  /*3e50*/  BSSY B1, `(.L_x_125) ;  /* 0x0000006000017945 */ /* 0x000fe80003800000 */
[----:B------:R2:W-:Y:S01]  /*3e60*/  @!P3 STG.E.U8 desc[UR36][R6.64+0x50], R3 ;  /* 0x000050030600b986 */ /* 0x0005e2000c101124 */
[----:B------:R-:W-:Y:S05]  /*3e70*/  @P4 BRA `(.L_x_126) ;  /* 0x00000000000c4947 */ /* 0x000fea0003800000 */
[----:B------:R-:W2:Y:S02]  /*3e80*/  LDG.E.U8 R101, desc[UR36][R10.64+0x51] ;  /* 0x000051240a657981 */ /* 0x000ea4000c1e1100 */
[----:B--2---:R-:W-:-:S05]  /*3e90*/  PRMT R3, R101, 0x8880, RZ ;  /* 0x0000888065037816 */ /* 0x004fca00000000ff */
[----:B------:R-:W-:-:S07]  /*3ea0*/  IMAD R0, R3, R90, RZ ;  /* 0x0000005a03007224 */ /* 0x000fce00078e02ff */
.L_x_126:
[----:B------:R-:W-:Y:S05]  /*3eb0*/  BSYNC B1 ;  /* 0x0000000000017941 */ /* 0x000fea0003800000 */
.L_x_125:
        /* <DEDUP_REMOVED lines=10> */
.L_x_128:
[----:B------:R-:W-:Y:S05]  /*3f60*/  BSYNC B1 ;  /* 0x0000000000017941 */ /* 0x000fea0003800000 */
.L_x_127:
[----:B--2---:R-:W-:Y:S01]  /*3f70*/  @!P2 IMAD R3, R68, R89, R0 ;  /* 0x000000594403a224 */ /* 0x004fe200078e0200 */
[----:B------:R-:W-:Y:S04]  /*3f80*/  BSSY B1, `(.L_x_129) ;  /* 0x0000006000017945 */ /* 0x000fe80003800000 */
[----:B------:R2:W-:Y:S01]  /*3f90*/  @!P2 STG.E.U8 desc[UR36][R4.64+0x58], R3 ;  /* 0x000058030400a986 */ /* 0x0005e2000c101124 */
[----:B------:R-:W-:Y:S05]  /*3fa0*/  @P3 BRA `(.L_x_130) ;  /* 0x00000000000c3947 */ /* 0x000fea0003800000 */
[----:B------:R-:W2:Y:S02]  /*3fb0*/  LDG.E.U8 R101, desc[UR36][R8.64+0x59] ;  /* 0x0000592408657981 */ /* 0x000ea4000c1e1100 */
[----:B--2---:R-:W-:-:S05]  /*3fc0*/  PRMT R3, R101, 0x8880, RZ ;  /* 0x0000888065037816 */ /* 0x004fca00000000ff */
[----:B------:R-:W-:-:S07]  /*3fd0*/  IMAD R0, R3, R90, RZ ;  /* 0x0000005a03007224 */ /* 0x000fce00078e02ff */
.L_x_130:
[----:B------:R-:W-:Y:S05]  /*3fe0*/  BSYNC B1 ;  /* 0x0000000000017941 */ /* 0x000fea0003800000 */
.L_x_129:
[----:B------:R-:W-:Y:S01]  /*3ff0*/  @!P3 IMAD R69, R69, R89, R0 ;  /* 0x000000594545b224 */ /* 0x000fe200078e0200 */
[----:B------:R-:W-:Y:S04]  /*4000*/  BSSY B1, `(.L_x_131) ;  /* 0x0000006000017945 */ /* 0x000fe80003800000 */
[----:B------:R0:W-:Y:S01]  /*4010*/  @!P3 STG.E.U8 desc[UR36][R4.64+0x59], R69 ;  /* 0x000059450400b986 */ /* 0x0001e2000c101124 */
[----:B------:R-:W-:Y:S05]  /*4020*/  @P4 BRA `(.L_x_132) ;  /* 0x00000000000c4947 */ /* 0x000fea0003800000 */
[----:B------:R-:W2:Y:S02]  /*4030*/  LDG.E.U8 R101, desc[UR36][R10.64+0x58] ;  /* 0x000058240a657981 */ /* 0x000ea4000c1e1100 */
[----:B--2---:R-:W-:-:S05]  /*4040*/  PRMT R3, R101, 0x8880, RZ ;  /* 0x0000888065037816 */ /* 0x004fca00000000ff */
[----:B------:R-:W-:-:S07]  /*4050*/  IMAD R0, R3, R90, RZ ;  /* 0x0000005a03007224 */ /* 0x000fce00078e02ff */
.L_x_132:
[----:B------:R-:W-:Y:S05]  /*4060*/  BSYNC B1 ;  /* 0x0000000000017941 */ /* 0x000fea0003800000 */
.L_x_131:
        /* <DEDUP_REMOVED lines=10> */
.L_x_134:
[----:B------:R-:W-:Y:S05]  /*4110*/  BSYNC B1 ;  /* 0x0000000000017941 */ /* 0x000fea0003800000 */
.L_x_133:
[----:B------:R-:W-:Y:S01]  /*4120*/  @!P2 IMAD R71, R71, R89, R0 ;  /* 0x000000594747a224 */ /* 0x000fe200078e0200 */
[----:B------:R-:W-:Y:S04]  /*4130*/  BSSY B1, `(.L_x_135) ;  /* 0x0000006000017945 */ /* 0x000fe80003800000 */
[----:B------:R0:W-:Y:S01]  /*4140*/  @!P2 STG.E.U8 desc[UR36][R6.64+0x59], R71 ;  /* 0x000059470600a986 */ /* 0x0001e2000c101124 */
[----:B------:R-:W-:Y:S05]  /*4150*/  @P3 BRA `(.L_x_136) ;  /* 0x00000000000c3947 */ /* 0x000fea0003800000 */
[----:B------:R-:W2:Y:S02]  /*4160*/  LDG.E.U8 R101, desc[UR36][R8.64+0x60] ;  /* 0x0000602408657981 */ /* 0x000ea4000c1e1100 */
[----:B--2---:R-:W-:-:S05]  /*4170*/  PRMT R3, R101, 0x8880, RZ ;  /* 0x0000888065037816 */ /* 0x004fca00000000ff */
[----:B------:R-:W-:-:S07]  /*4180*/  IMAD R0, R3, R90, RZ ;  /* 0x0000005a03007224 */ /* 0x000fce00078e02ff */
.L_x_136:
[----:B------:R-:W-:Y:S05]  /*4190*/  BSYNC B1 ;  /* 0x0000000000017941 */ /* 0x000fea0003800000 */
.L_x_135:
[----:B--2---:R-:W-:Y:S01]  /*41a0*/  @!P3 IMAD R3, R72, R89, R0 ;  /* 0x000000594803b224 */ /* 0x004fe200078e0200 */
[----:B------:R-:W-:Y:S04]  /*41b0*/  BSSY B1, `(.L_x_137) ;  /* 0x0000006000017945 */ /* 0x000fe80003800000 */
[----:B------:R2:W-:Y:S01]  /*41c0*/  @!P3 STG.E.U8 desc[UR36][R4.64+0x60], R3 ;  /* 0x000060030400b986 */ /* 0x0005e2000c101124 */
[----:B------:R-:W-:Y:S05]  /*41d0*/  @P4 BRA `(.L_x_138) ;  /* 0x00000000000c4947 */ /* 0x000fea0003800000 */
[----:B------:R-:W2:Y:S02]  /*41e0*/  LDG.E.U8 R101, desc[UR36][R8.64+0x61] ;  /* 0x0000612408657981 */ /* 0x000ea4000c1e1100 */
[----:B--2---:R-:W-:-:S05]  /*41f0*/  PRMT R3, R101, 0x8880, RZ ;  /* 0x0000888065037816 */ /* 0x004fca00000000ff */
[----:B------:R-:W-:-:S07]  /*4200*/  IMAD R0, R3, R90, RZ ;  /* 0x0000005a03007224 */ /* 0x000fce00078e02ff */
.L_x_138:
[----:B------:R-:W-:Y:S05]  /*4210*/  BSYNC B1 ;  /* 0x0000000000017941 */ /* 0x000fea0003800000 */
.L_x_137:
        /* <DEDUP_REMOVED lines=10> */
.L_x_140:
[----:B------:R-:W-:Y:S05]  /*42c0*/  BSYNC B1 ;  /* 0x0000000000017941 */ /* 0x000fea0003800000 */
.L_x_139:
[----:B--2---:R-:W-:Y:S01]  /*42d0*/  @!P2 IMAD R3, R74, R89, R0 ;  /* 0x000000594a03a224 */ /* 0x004fe200078e0200 */
[----:B------:R-:W-:Y:S04]  /*42e0*/  BSSY B1, `(.L_x_141) ;  /* 0x0000006000017945 */ /* 0x000fe80003800000 */
[----:B------:R2:W-:Y:S01]  /*42f0*/  @!P2 STG.E.U8 desc[UR36][R6.64+0x60], R3 ;  /* 0x000060030600a986 */ /* 0x0005e2000c101124 */
[----:B------:R-:W-:Y:S05]  /*4300*/  @P3 BRA `(.L_x_142) ;  /* 0x00000000000c3947 */ /* 0x000fea0003800000 */
[----:B------:R-:W2:Y:S02]  /*4310*/  LDG.E.U8 R101, desc[UR36][R10.64+0x61] ;  /* 0x000061240a657981 */ /* 0x000ea4000c1e1100 */
[----:B--2---:R-:W-:-:S05]  /*4320*/  PRMT R3, R101, 0x8880, RZ ;  /* 0x0000888065037816 */ /* 0x004fca00000000ff */
[----:B------:R-:W-:-:S07]  /*4330*/  IMAD R0, R3, R90, RZ ;  /* 0x0000005a03007224 */ /* 0x000fce00078e02ff */
.L_x_142:
[----:B------:R-:W-:Y:S05]  /*4340*/  BSYNC B1 ;  /* 0x0000000000017941 */ /* 0x000fea0003800000 */
.L_x_141:
[----:B------:R-:W-:Y:S01]  /*4350*/  @!P3 IMAD R75, R75, R89, R0 ;  /* 0x000000594b4bb224 */ /* 0x000fe200078e0200 */
[----:B------:R-:W-:Y:S04]  /*4360*/  BSSY B1, `(.L_x_143) ;  /* 0x0000006000017945 */ /* 0x000fe80003800000 */
[----:B------:R0:W-:Y:S01]  /*4370*/  @!P3 STG.E.U8 desc[UR36][R6.64+0x61], R75 ;  /* 0x0000614b0600b986 */ /* 0x0001e2000c101124 */
[----:B------:R-:W-:Y:S05]  /*4380*/  @P4 BRA `(.L_x_144) ;  /* 0x00000000000c4947 */ /* 0x000fea0003800000 */
[----:B------:R-:W2:Y:S02]  /*4390*/  LDG.E.U8 R101, desc[UR36][R8.64+0x68] ;  /* 0x0000682408657981 */ /* 0x000ea4000c1e1100 */
[----:B--2---:R-:W-:-:S05]  /*43a0*/  PRMT R3, R101, 0x8880, RZ ;  /* 0x0000888065037816 */ /* 0x004fca00000000ff */
[----:B------:R-:W-:-:S07]  /*43b0*/  IMAD R0, R3, R90, RZ ;  /* 0x0000005a03007224 */ /* 0x000fce00078e02ff */
.L_x_144:
[----:B------:R-:W-:Y:S05]  /*43c0*/  BSYNC B1 ;  /* 0x0000000000017941 */ /* 0x000fea0003800000 */
.L_x_143:
        /* <DEDUP_REMOVED lines=10> */
.L_x_146:
[----:B------:R-:W-:Y:S05]  /*4470*/  BSYNC B1 ;  /* 0x0000000000017941 */ /* 0x000fea0003800000 */
.L_x_145:
[----:B------:R-:W-:Y:S01]  /*4480*/  @!P2 IMAD R77, R77, R89, R0 ;  /* 0x000000594d4da224 */ /* 0x000fe200078e0200 */
[----:B------:R-:W-:Y:S04]  /*4490*/  BSSY B1, `(.L_x_147) ;  /* 0x0000006000017945 */ /* 0x000fe80003800000 */
[----:B------:R0:W-:Y:S01]  /*44a0*/  @!P2 STG.E.U8 desc[UR36][R4.64+0x69], R77 ;  /* 0x0000694d0400a986 */ /* 0x0001e2000c101124 */
[----:B------:R-:W-:Y:S05]  /*44b0*/  @P3 BRA `(.L_x_148) ;  /* 0x00000000000c3947 */ /* 0x000fea0003800000 */
[----:B------:R-:W2:Y:S02]  /*44c0*/  LDG.E.U8 R101, desc[UR36][R10.64+0x68] ;  /* 0x000068240a657981 */ /* 0x000ea4000c1e1100 */
[----:B--2---:R-:W-:-:S05]  /*44d0*/  PRMT R3, R101, 0x8880, RZ ;  /* 0x0000888065037816 */ /* 0x004fca00000000ff */
[----:B------:R-:W-:-:S07]  /*44e0*/  IMAD R0, R3, R90, RZ ;  /* 0x0000005a03007224 */ /* 0x000fce00078e02ff */
.L_x_148:
[----:B------:R-:W-:Y:S05]  /*44f0*/  BSYNC B1 ;  /* 0x0000000000017941 */ /* 0x000fea0003800000 */
.L_x_147:
[----:B--2---:R-:W-:Y:S01]  /*4500*/  @!P3 IMAD R3, R78, R89, R0 ;  /* 0x000000594e03b224 */ /* 0x004fe200078e0200 */
[----:B------:R-:W-:Y:S04]  /*4510*/  BSSY B1, `(.L_x_149) ;  /* 0x0000006000017945 */ /* 0x000fe80003800000 */
[----:B------:R2:W-:Y:S01]  /*4520*/  @!P3 STG.E.U8 desc[UR36][R6.64+0x68], R3 ;  /* 0x000068030600b986 */ /* 0x0005e2000c101124 */
[----:B------:R-:W-:Y:S05]  /*4530*/  @P4 BRA `(.L_x_150) ;  /* 0x00000000000c4947 */ /* 0x000fea0003800000 */
[----:B------:R-:W2:Y:S02]  /*4540*/  LDG.E.U8 R101, desc[UR36][R10.64+0x69] ;  /* 0x000069240a657981 */ /* 0x000ea4000c1e1100 */
[----:B--2---:R-:W-:-:S05]  /*4550*/  PRMT R3, R101, 0x8880, RZ ;  /* 0x0000888065037816 */ /* 0x004fca00000000ff */
[----:B------:R-:W-:-:S07]  /*4560*/  IMAD R0, R3, R90, RZ ;  /* 0x0000005a03007224 */ /* 0x000fce00078e02ff */
.L_x_150:
[----:B------:R-:W-:Y:S05]  /*4570*/  BSYNC B1 ;  /* 0x0000000000017941 */ /* 0x000fea0003800000 */
.L_x_149:
        /* <DEDUP_REMOVED lines=10> */
.L_x_152:
[----:B------:R-:W-:Y:S05]  /*4620*/  BSYNC B1 ;  /* 0x0000000000017941 */ /* 0x000fea0003800000 */
.L_x_151:
[----:B--2---:R-:W-:Y:S01]  /*4630*/  @!P2 IMAD R3, R80, R89, R0 ;  /* 0x000000595003a224 */ /* 0x004fe200078e0200 */
[----:B------:R-:W-:Y:S04]  /*4640*/  BSSY B1, `(.L_x_153) ;  /* 0x0000006000017945 */ /* 0x000fe80003800000 */
[----:B------:R2:W-:Y:S01]  /*4650*/  @!P2 STG.E.U8 desc[UR36][R4.64+0x70], R3 ;  /* 0x000070030400a986 */ /* 0x0005e2000c101124 */
[----:B------:R-:W-:Y:S05]  /*4660*/  @P3 BRA `(.L_x_154) ;  /* 0x00000000000c3947 */ /* 0x000fea0003800000 */
[----:B------:R-:W2:Y:S02]  /*4670*/  LDG.E.U8 R101, desc[UR36][R8.64+0x71] ;  /* 0x0000712408657981 */ /* 0x000ea4000c1e1100 */
[----:B--2---:R-:W-:-:S05]  /*4680*/  PRMT R3, R101, 0x8880, RZ ;  /* 0x0000888065037816 */ /* 0x004fca00000000ff */
[----:B------:R-:W-:-:S07]  /*4690*/  IMAD R0, R3, R90, RZ ;  /* 0x0000005a03007224 */ /* 0x000fce00078e02ff */
.L_x_154:
[----:B------:R-:W-:Y:S05]  /*46a0*/  BSYNC B1 ;  /* 0x0000000000017941 */ /* 0x000fea0003800000 */
.L_x_153:
[----:B------:R-:W-:Y:S01]  /*46b0*/  @!P3 IMAD R81, R81, R89, R0 ;  /* 0x000000595151b224 */ /* 0x000fe200078e0200 */
[----:B------:R-:W-:Y:S04]  /*46c0*/  BSSY B1, `(.L_x_155) ;  /* 0x0000006000017945 */ /* 0x000fe80003800000 */
[----:B------:R0:W-:Y:S01]  /*46d0*/  @!P3 STG.E.U8 desc[UR36][R4.64+0x71], R81 ;  /* 0x000071510400b986 */ /* 0x0001e2000c101124 */
[----:B------:R-:W-:Y:S05]  /*46e0*/  @P4 BRA `(.L_x_156) ;  /* 0x00000000000c4947 */ /* 0x000fea0003800000 */
[----:B------:R-:W2:Y:S02]  /*46f0*/  LDG.E.U8 R101, desc[UR36][R10.64+0x70] ;  /* 0x000070240a657981 */ /* 0x000ea4000c1e1100 */
[----:B--2---:R-:W-:-:S05]  /*4700*/  PRMT R3, R101, 0x8880, RZ ;  /* 0x0000888065037816 */ /* 0x004fca00000000ff */
[----:B------:R-:W-:-:S07]  /*4710*/  IMAD R0, R3, R90, RZ ;  /* 0x0000005a03007224 */ /* 0x000fce00078e02ff */
.L_x_156:
[----:B------:R-:W-:Y:S05]  /*4720*/  BSYNC B1 ;  /* 0x0000000000017941 */ /* 0x000fea0003800000 */
.L_x_155:
[C---:B------:R-:W-:Y:S01]  /*4730*/  ISETP.LT.OR P2, PT, R19.reuse, 0x72, !P0 ;  /* 0x000000721300780c */ /* 0x040fe20004741670 */
[----:B--2---:R-:W-:Y:S01]  /*4740*/  @!P4 IMAD R3, R82, R89, R0 ;  /* 0x000000595203c224 */ /* 0x004fe200078e0200 */
[----:B------:R-:W-:Y:S01]  /*4750*/  BSSY B1, `(.L_x_157) ;  /* 0x0000009000017945 */ /* 0x000fe20003800000 */
[C---:B------:R-:W-:Y:S02]  /*4760*/  ISETP.LT.OR P3, PT, R19.reuse, 0x79, !P1 ;  /* 0x000000791300780c */ /* 0x040fe40004f61670 */
[C---:B------:R-:W-:Y:S01]  /*4770*/  ISETP.LT.OR P1, PT, R19.reuse, 0x7a, !P1 ;  /* 0x0000007a1300780c */ /* 0x040fe20004f21670 */
[----:B------:R2:W-:Y:S01]  /*4780*/  @!P4 STG.E.U8 desc[UR36][R6.64+0x70], R3 ;  /* 0x000070030600c986 */ /* 0x0005e2000c101124 */
[----:B------:R-:W-:-:S06]  /*4790*/  ISETP.LT.OR P4, PT, R19, 0x79, !P0 ;  /* 0x000000791300780c */ /* 0x000fcc0004781670 */
[----:B------:R-:W-:Y:S07]  /*47a0*/  @P2 BRA `(.L_x_158) ;  /* 0x00000000000c2947 */ /* 0x000fee0003800000 */
[----:B------:R-:W2:Y:S02]  /*47b0*/  LDG.E.U8 R101, desc[UR36][R10.64+0x71] ;  /* 0x000071240a657981 */ /* 0x000ea4000c1e1100 */
[----:B--2---:R-:W-:-:S05]  /*47c0*/  PRMT R3, R101, 0x8880, RZ ;  /* 0x0000888065037816 */ /* 0x004fca00000000ff */
[----:B------:R-:W-:-:S07]  /*47d0*/  IMAD R0, R3, R90, RZ ;  /* 0x0000005a03007224 */ /* 0x000fce00078e02ff */
.L_x_158:
[----:B------:R-:W-:Y:S05]  /*47e0*/  BSYNC B1 ;  /* 0x0000000000017941 */ /* 0x000fea0003800000 */
.L_x_157:
[----:B------:R-:W-:Y:S01]  /*47f0*/  @!P2 IMAD R83, R83, R89, R0 ;  /* 0x000000595353a224 */ /* 0x000fe200078e0200 */
[----:B------:R-:W-:Y:S04]  /*4800*/  BSSY B1, `(.L_x_159) ;  /* 0x0000006000017945 */ /* 0x000fe80003800000 */
[----:B------:R0:W-:Y:S01]  /*4810*/  @!P2 STG.E.U8 desc[UR36][R6.64+0x71], R83 ;  /* 0x000071530600a986 */ /* 0x0001e2000c101124 */
[----:B------:R-:W-:Y:S05]  /*4820*/  @P3 BRA `(.L_x_160) ;  /* 0x00000000000c3947 */ /* 0x000fea0003800000 */
[----:B------:R-:W2:Y:S02]  /*4830*/  LDG.E.U8 R101, desc[UR36][R8.64+0x78] ;  /* 0x0000782408657981 */ /* 0x000ea4000c1e1100 */
[----:B--2---:R-:W-:-:S05]  /*4840*/  PRMT R3, R101, 0x8880, RZ ;  /* 0x0000888065037816 */ /* 0x004fca00000000ff */
[----:B------:R-:W-:-:S07]  /*4850*/  IMAD R0, R3, R90, RZ ;  /* 0x0000005a03007224 */ /* 0x000fce00078e02ff */
.L_x_160:
[----:B------:R-:W-:Y:S05]  /*4860*/  BSYNC B1 ;  /* 0x0000000000017941 */ /* 0x000fea0003800000 */
.L_x_159:
[----:B--2---:R-:W-:Y:S01]  /*4870*/  @!P3 IMAD R3, R84, R89, R0 ;  /* 0x000000595403b224 */ /* 0x004fe200078e0200 */
[----:B------:R-:W-:Y:S04]  /*4880*/  BSSY B1, `(.L_x_161) ;  /* 0x0000006000017945 */ /* 0x000fe80003800000 */
[----:B------:R2:W-:Y:S01]  /*4890*/  @!P3 STG.E.U8 desc[UR36][R4.64+0x78], R3 ;  /* 0x000078030400b986 */ /* 0x0005e2000c101124 */
[----:B------:R-:W-:Y:S05]  /*48a0*/  @P1 BRA `(.L_x_162) ;  /* 0x00000000000c1947 */ /* 0x000fea0003800000 */
[----:B------:R-:W2:Y:S02]  /*48b0*/  LDG.E.U8 R101, desc[UR36][R8.64+0x79] ;  /* 0x0000792408657981 */ /* 0x000ea4000c1e1100 */
[----:B--2---:R-:W-:-:S05]  /*48c0*/  PRMT R3, R101, 0x8880, RZ ;  /* 0x0000888065037816 */ /* 0x004fca00000000ff */
[----:B------:R-:W-:-:S07]  /*48d0*/  IMAD R0, R3, R90, RZ ;  /* 0x0000005a03007224 */ /* 0x000fce00078e02ff */
.L_x_162:
[----:B------:R-:W-:Y:S05]  /*48e0*/  BSYNC B1 ;  /* 0x0000000000017941 */ /* 0x000fea0003800000 */
.L_x_161:
[----:B------:R-:W-:Y:S01]  /*48f0*/  @!P1 IMAD R85, R85, R89, R0 ;  /* 0x0000005955559224 */ /* 0x000fe200078e0200 */
[----:B------:R-:W-:Y:S04]  /*4900*/  BSSY B1, `(.L_x_163) ;  /* 0x0000006000017945 */ /* 0x000fe80003800000 */
[----:B------:R0:W-:Y:S01]  /*4910*/  @!P1 STG.E.U8 desc[UR36][R4.64+0x79], R85 ;  /* 0x0000795504009986 */ /* 0x0001e2000c101124 */
[----:B------:R-:W-:Y:S05]  /*4920*/  @P4 BRA `(.L_x_164) ;  /* 0x00000000000c4947 */ /* 0x000fea0003800000 */
[----:B------:R-:W2:Y:S02]  /*4930*/  LDG.E.U8 R101, desc[UR36][R10.64+0x78] ;  /* 0x000078240a657981 */ /* 0x000ea4000c1e1100 */
[----:B--2---:R-:W-:-:S05]  /*4940*/  PRMT R3, R101, 0x8880, RZ ;  /* 0x0000888065037816 */ /* 0x004fca00000000ff */
[----:B------:R-:W-:-:S07]  /*4950*/  IMAD R0, R3, R90, RZ ;  /* 0x0000005a03007224 */ /* 0x000fce00078e02ff */
.L_x_164:
[----:B------:R-:W-:Y:S05]  /*4960*/  BSYNC B1 ;  /* 0x0000000000017941 */ /* 0x000fea0003800000 */
.L_x_163:
[----:B--2---:R-:W-:Y:S01]  /*4970*/  @!P4 IMAD R3, R86, R89, R0 ;  /* 0x000000595603c224 */ /* 0x004fe200078e0200 */
[----:B------:R-:W-:Y:S01]  /*4980*/  ISETP.LT.OR P0, PT, R19, 0x7a, !P0 ;  /* 0x0000007a1300780c */ /* 0x000fe20004701670 */
[----:B------:R-:W-:Y:S03]  /*4990*/  BSSY B1, `(.L_x_165) ;  /* 0x0000006000017945 */ /* 0x000fe60003800000 */
[----:B------:R2:W-:Y:S09]  /*49a0*/  @!P4 STG.E.U8 desc[UR36][R6.64+0x78], R3 ;  /* 0x000078030600c986 */ /* 0x0005f2000c101124 */
[----:B------:R-:W-:Y:S05]  /*49b0*/  @P0 BRA `(.L_x_166) ;  /* 0x00000000000c0947 */ /* 0x000fea0003800000 */
[----:B------:R-:W2:Y:S02]  /*49c0*/  LDG.E.U8 R101, desc[UR36][R10.64+0x79] ;  /* 0x000079240a657981 */ /* 0x000ea4000c1e1100 */
[----:B--2---:R-:W-:-:S05]  /*49d0*/  PRMT R3, R101, 0x8880, RZ ;  /* 0x0000888065037816 */ /* 0x004fca00000000ff */
[----:B------:R-:W-:-:S07]  /*49e0*/  IMAD R0, R3, R90, RZ ;  /* 0x0000005a03007224 */ /* 0x000fce00078e02ff */
.L_x_166:
[----:B------:R-:W-:Y:S05]  /*49f0*/  BSYNC B1 ;  /* 0x0000000000017941 */ /* 0x000fea0003800000 */
.L_x_165:
[----:B------:R-:W-:Y:S01]  /*4a00*/  IMAD R87, R87, R89, R0 ;  /* 0x0000005957577224 */ /* 0x000fe200078e0200 */
[----:B------:R-:W-:Y:S06]  /*4a10*/  @P0 BRA `(.L_x_167) ;  /* 0x0000000c00100947 */ /* 0x000fec0003800000 */
[----:B------:R0:W-:Y:S01]  /*4a20*/  STG.E.U8 desc[UR36][R6.64+0x79], R87 ;  /* 0x0000795706007986 */ /* 0x0001e2000c101124 */
[----:B------:R-:W-:Y:S05]  /*4a30*/  BRA `(.L_x_167) ;  /* 0x0000000c00087947 */ /* 0x000fea0003800000 */
.L_x_38:
[C---:B------:R-:W-:Y:S02]  /*4a40*/  ISETP.GE.AND P1, PT, R20.reuse, 0x1, PT ;  /* 0x000000011400780c */ /* 0x040fe40003f26270 */
[----:B------:R-:W-:Y:S02]  /*4a50*/  ISETP.GE.AND P0, PT, R20, 0x9, PT ;  /* 0x000000091400780c */ /* 0x000fe40003f06270 */
[C---:B------:R-:W-:Y:S02]  /*4a60*/  ISETP.LT.OR P3, PT, R19.reuse, 0x1, !P1 ;  /* 0x000000011300780c */ /* 0x040fe40004f61670 */
[C---:B------:R-:W-:Y:S02]  /*4a70*/  ISETP.LT.OR P4, PT, R19.reuse, 0x2, !P1 ;  /* 0x000000021300780c */ /* 0x040fe40004f81670 */
[----:B------:R-:W-:-:S09]  /*4a80*/  ISETP.LT.OR P2, PT, R19, 0x1, !P0 ;  /* 0x000000011300780c */ /* 0x000fd20004741670 */
[-C--:B------:R-:W-:Y:S02]  /*4a90*/  @!P3 IMAD R3, R24, R89.reuse, RZ ;  /* 0x000000591803b224 */ /* 0x080fe400078e02ff */
[-C--:B------:R-:W-:Y:S02]  /*4aa0*/  @!P4 IMAD R25, R25, R89.reuse, RZ ;  /* 0x000000591919c224 */ /* 0x080fe400078e02ff */
[----:B------:R-:W-:Y:S01]  /*4ab0*/  @!P2 IMAD R9, R26, R89, RZ ;  /* 0x000000591a09a224 */ /* 0x000fe200078e02ff */
[----:B------:R0:W-:Y:S01]  /*4ac0*/  @!P3 STG.E.U8 desc[UR36][R4.64], R3 ;  /* 0x000000030400b986 */ /* 0x0001e2000c101124 */
[----:B------:R-:W-:-:S03]  /*4ad0*/  ISETP.LT.OR P3, PT, R19, 0x2, !P0 ;  /* 0x000000021300780c */ /* 0x000fc60004761670 */
[----:B------:R-:W-:Y:S01]  /*4ae0*/  @!P4 STG.E.U8 desc[UR36][R4.64+0x1], R25 ;  /* 0x000001190400c986 */ /* 0x000fe2000c101124 */
[----:B------:R-:W-:-:S03]  /*4af0*/  ISETP.LT.OR P4, PT, R19, 0x9, !P1 ;  /* 0x000000091300780c */ /* 0x000fc60004f81670 */
[----:B------:R1:W-:Y:S01]  /*4b00*/  @!P2 STG.E.U8 desc[UR36][R6.64], R9 ;  /* 0x000000090600a986 */ /* 0x0003e2000c101124 */
[----:B------:R-:W-:-:S05]  /*4b10*/  ISETP.LT.OR P2, PT, R19, 0xa, !P1 ;  /* 0x0000000a1300780c */ /* 0x000fca0004f41670 */
[----:B------:R-:W-:-:S04]  /*4b20*/  @!P3 IMAD R27, R27, R89, RZ ;  /* 0x000000591b1bb224 */ /* 0x000fc800078e02ff */
[-C--:B------:R-:W-:Y:S01]  /*4b30*/  @!P4 IMAD R11, R28, R89.reuse, RZ ;  /* 0x000000591c0bc224 */ /* 0x080fe200078e02ff */
[----:B------:R-:W-:Y:S01]  /*4b40*/  @!P3 STG.E.U8 desc[UR36][R6.64+0x1], R27 ;  /* 0x0000011b0600b986 */ /* 0x000fe2000c101124 */
[----:B------:R-:W-:Y:S02]  /*4b50*/  ISETP.LT.OR P3, PT, R19, 0x9, !P0 ;  /* 0x000000091300780c */ /* 0x000fe40004761670 */
[----:B------:R-:W-:Y:S01]  /*4b60*/  @!P2 IMAD R29, R29, R89, RZ ;  /* 0x000000591d1da224 */ /* 0x000fe200078e02ff */
[----:B------:R2:W-:Y:S01]  /*4b70*/  @!P4 STG.E.U8 desc[UR36][R4.64+0x8], R11 ;  /* 0x0000080b0400c986 */ /* 0x0005e2000c101124 */
[----:B------:R-:W-:-:S03]  /*4b80*/  ISETP.LT.OR P4, PT, R19, 0xa, !P0 ;  /* 0x0000000a1300780c */ /* 0x000fc60004781670 */
[----:B------:R-:W-:Y:S01]  /*4b90*/  @!P2 STG.E.U8 desc[UR36][R4.64+0x9], R29 ;  /* 0x0000091d0400a986 */ /* 0x000fe2000c101124 */
[----:B------:R-:W-:-:S05]  /*4ba0*/  ISETP.LT.OR P2, PT, R19, 0x11, !P1 ;  /* 0x000000111300780c */ /* 0x000fca0004f41670 */
[----:B0-----:R-:W-:-:S04]  /*4bb0*/  @!P3 IMAD R3, R30, R89, RZ ;  /* 0x000000591e03b224 */ /* 0x001fc800078e02ff */
[-C--:B------:R-:W-:Y:S01]  /*4bc0*/  @!P4 IMAD R31, R31, R89.reuse, RZ ;  /* 0x000000591f1fc224 */ /* 0x080fe200078e02ff */
[----:B------:R0:W-:Y:S01]  /*4bd0*/  @!P3 STG.E.U8 desc[UR36][R6.64+0x8], R3 ;  /* 0x000008030600b986 */ /* 0x0001e2000c101124 */
[C---:B------:R-:W-:Y:S02]  /*4be0*/  ISETP.LT.OR P3, PT, R19.reuse, 0x12, !P1 ;  /* 0x000000121300780c */ /* 0x040fe40004f61670 */
[----:B-1----:R-:W-:Y:S01]  /*4bf0*/  @!P2 IMAD R9, R32, R89, RZ ;  /* 0x000000592009a224 */ /* 0x002fe200078e02ff */
[----:B------:R-:W-:Y:S01]  /*4c00*/  @!P4 STG.E.U8 desc[UR36][R6.64+0x9], R31 ;  /* 0x0000091f0600c986 */ /* 0x000fe2000c101124 */
[----:B------:R-:W-:-:S03]  /*4c10*/  ISETP.LT.OR P4, PT, R19, 0x11, !P0 ;  /* 0x000000111300780c */ /* 0x000fc60004781670 */
[----:B------:R1:W-:Y:S01]  /*4c20*/  @!P2 STG.E.U8 desc[UR36][R4.64+0x10], R9 ;  /* 0x000010090400a986 */ /* 0x0003e2000c101124 */
[----:B------:R-:W-:-:S05]  /*4c30*/  ISETP.LT.OR P2, PT, R19, 0x12, !P0 ;  /* 0x000000121300780c */ /* 0x000fca0004741670 */
[----:B------:R-:W-:-:S04]  /*4c40*/  @!P3 IMAD R33, R33, R89, RZ ;  /* 0x000000592121b224 */ /* 0x000fc800078e02ff */
[-C--:B--2---:R-:W-:Y:S01]  /*4c50*/  @!P4 IMAD R11, R34, R89.reuse, RZ ;  /* 0x00000059220bc224 */ /* 0x084fe200078e02ff */
        /* <DEDUP_REMOVED lines=144> */
[----:B------:R2:W-:Y:S01]  /*5560*/  @!P3 STG.E.U8 desc[UR36][R4.64+0x71], R81 ;  /* 0x000071510400b986 */ /* 0x0005e2000c101124 */
[C---:B------:R-:W-:Y:S02]  /*5570*/  ISETP.LT.OR P3, PT, R19.reuse, 0x79, !P1 ;  /* 0x000000791300780c */ /* 0x040fe40004f61670 */
[C---:B------:R-:W-:Y:S01]  /*5580*/  ISETP.LT.OR P1, PT, R19.reuse, 0x7a, !P1 ;  /* 0x0000007a1300780c */ /* 0x040fe20004f21670 */
[----:B------:R2:W-:Y:S01]  /*5590*/  @!P4 STG.E.U8 desc[UR36][R6.64+0x70], R11 ;  /* 0x0000700b0600c986 */ /* 0x0005e2000c101124 */
[----:B------:R-:W-:Y:S01]  /*55a0*/  ISETP.LT.OR P4, PT, R19, 0x79, !P0 ;  /* 0x000000791300780c */ /* 0x000fe20004781670 */
[----:B------:R-:W-:Y:S01]  /*55b0*/  @!P2 IMAD R83, R83, R89, RZ ;  /* 0x000000595353a224 */ /* 0x000fe200078e02ff */
[----:B------:R-:W-:-:S04]  /*55c0*/  ISETP.LT.OR P0, PT, R19, 0x7a, !P0 ;  /* 0x0000007a1300780c */ /* 0x000fc80004701670 */
[----:B------:R2:W-:Y:S03]  /*55d0*/  @!P2 STG.E.U8 desc[UR36][R6.64+0x71], R83 ;  /* 0x000071530600a986 */ /* 0x0005e6000c101124 */
[-C--:B0-----:R-:W-:Y:S02]  /*55e0*/  @!P3 IMAD R3, R84, R89.reuse, RZ ;  /* 0x000000595403b224 */ /* 0x081fe400078e02ff */
[-C--:B------:R-:W-:Y:S02]  /*55f0*/  @!P1 IMAD R85, R85, R89.reuse, RZ ;  /* 0x0000005955559224 */ /* 0x080fe400078e02ff */
[-C--:B-1----:R-:W-:Y:S01]  /*5600*/  @!P4 IMAD R9, R86, R89.reuse, RZ ;  /* 0x000000595609c224 */ /* 0x082fe200078e02ff */
[----:B------:R2:W-:Y:S01]  /*5610*/  @!P3 STG.E.U8 desc[UR36][R4.64+0x78], R3 ;  /* 0x000078030400b986 */ /* 0x0005e2000c101124 */
[----:B------:R-:W-:-:S03]  /*5620*/  @!P0 IMAD R87, R87, R89, RZ ;  /* 0x0000005957578224 */ /* 0x000fc600078e02ff */
[----:B------:R2:W-:Y:S04]  /*5630*/  @!P1 STG.E.U8 desc[UR36][R4.64+0x79], R85 ;  /* 0x0000795504009986 */ /* 0x0005e8000c101124 */
[----:B------:R2:W-:Y:S04]  /*5640*/  @!P4 STG.E.U8 desc[UR36][R6.64+0x78], R9 ;  /* 0x000078090600c986 */ /* 0x0005e8000c101124 */
[----:B------:R2:W-:Y:S02]  /*5650*/  @!P0 STG.E.U8 desc[UR36][R6.64+0x79], R87 ;  /* 0x0000795706008986 */ /* 0x0005e4000c101124 */
.L_x_167:
[----:B------:R-:W-:Y:S05]  /*5660*/  BSYNC B0 ;  /* 0x0000000000007941 */ /* 0x000fea0003800000 */
.L_x_37:
[----:B012-4-:R-:W2:Y:S01]  /*5670*/  LDL.64 R4, [R1] ;  /* 0x0000000001047983 */ /* 0x017ea20000100a00 */
[----:B------:R-:W-:Y:S01]  /*5680*/  ULDC.64 UR4, c[0x0][0x650] ;  /* 0x0001940000047ab9 */ /* 0x000fe20000000a00 */
[----:B------:R-:W-:Y:S02]  /*5690*/  IMAD.U32 R0, RZ, RZ, UR44 ;  /* 0x0000002cff007e24 */ /* 0x000fe4000f8e00ff */
[----:B------:R-:W-:Y:S02]  /*56a0*/  IMAD.MOV.U32 R22, RZ, RZ, -0x1 ;  /* 0xffffffffff167424 */ /* 0x000fe400078e00ff */
[----:B------:R0:W-:Y:S01]  /*56b0*/  SYNCS.ARRIVE.TRANS64.A1T0 RZ, [R0+UR46], RZ ;  /* 0x000000ff00ff79a7 */ /* 0x0001e2000810002e */
[----:B------:R-:W-:Y:S02]  /*56c0*/  IMAD.MOV.U32 R19, RZ, RZ, -0x1 ;  /* 0xffffffffff137424 */ /* 0x000fe400078e00ff */
[----:B------:R-:W-:Y:S01]  /*56d0*/  IMAD.MOV.U32 R18, RZ, RZ, -0x1 ;  /* 0xffffffffff127424 */ /* 0x000fe200078e00ff */
[----:B0-----:R-:W-:-:S02]  /*56e0*/  PRMT R0, RZ, 0x7610, R0 ;  /* 0x00007610ff007816 */ /* 0x001fc40000000000 */
[----:B--2---:R-:W-:-:S05]  /*56f0*/  LEA R16, P0, R4, R16, 0x1 ;  /* 0x0000001004107211 */ /* 0x004fca00078008ff */
[----:B------:R-:W-:Y:S01]  /*5700*/  IMAD.X R17, R98, 0x1, R17, P0 ;  /* 0x0000000162117824 */ /* 0x000fe200000e0611 */
[----:B------:R-:W-:-:S04]  /*5710*/  ISETP.GE.U32.AND P0, PT, R16, UR4, PT ;  /* 0x0000000410007c0c */ /* 0x000fc8000bf06070 */
[----:B------:R-:W-:-:S13]  /*5720*/  ISETP.GE.U32.AND.EX P0, PT, R17, UR5, PT, P0 ;  /* 0x0000000511007c0c */ /* 0x000fda000bf06100 */
[----:B------:R-:W-:Y:S05]  /*5730*/  @P0 BRA `(.L_x_168) ;  /* 0x00000004004c0947 */ /* 0x000fea0003800000 */
[----:B------:R-:W0:Y:S01]  /*5740*/  LDC.64 R10, c[0x0][0x628] ;  /* 0x00018a00ff0a7b82 */ /* 0x000e220000000a00 */
[----:B------:R-:W1:Y:S01]  /*5750*/  S2R R12, SR_CTAID.X ;  /* 0x00000000000c7919 */ /* 0x000e620000002500 */
[----:B------:R-:W-:Y:S02]  /*5760*/  IMAD.MOV.U32 R8, RZ, RZ, R16 ;  /* 0x000000ffff087224 */ /* 0x000fe400078e0010 */
[----:B------:R-:W-:Y:S01]  /*5770*/  IMAD.MOV.U32 R9, RZ, RZ, R17 ;  /* 0x000000ffff097224 */ /* 0x000fe200078e0011 */
[----:B------:R-:W2:Y:S03]  /*5780*/  S2R R19, SR_CTAID.Y ;  /* 0x0000000000137919 */ /* 0x000ea60000002600 */
[----:B------:R-:W4:Y:S08]  /*5790*/  LDC R0, c[0x0][0x630] ;  /* 0x00018c00ff007b82 */ /* 0x000f300000000800 */
[----:B------:R-:W1:Y:S01]  /*57a0*/  LDC.64 R14, c[0x0][0x620] ;  /* 0x00018800ff0e7b82 */ /* 0x000e620000000a00 */
[----:B0-----:R-:W-:-:S04]  /*57b0*/  ISETP.NE.U32.AND P0, PT, R10, RZ, PT ;  /* 0x000000ff0a00720c */ /* 0x001fc80003f05070 */
[----:B------:R-:W-:-:S13]  /*57c0*/  ISETP.NE.AND.EX P0, PT, R11, RZ, PT, P0 ;  /* 0x000000ff0b00720c */ /* 0x000fda0003f05300 */
[----:B-12-4-:R-:W-:Y:S05]  /*57d0*/  @!P0 BRA `(.L_x_169) ;  /* 0x0000000000288947 */ /* 0x016fea0003800000 */
[----:B------:R-:W0:Y:S02]  /*57e0*/  LDC R3, c[0x0][0x634] ;  /* 0x00018d00ff037b82 */ /* 0x000e240000000800 */
[----:B0-----:R-:W-:-:S05]  /*57f0*/  IADD3 R3, P0, R16, R3, RZ ;  /* 0x0000000310037210 */ /* 0x001fca0007f1e0ff */
[----:B------:R-:W-:-:S04]  /*5800*/  IMAD.X R13, RZ, RZ, R17, P0 ;  /* 0x000000ffff0d7224 */ /* 0x000fc800000e0611 */
[----:B------:R-:W-:-:S04]  /*5810*/  IMAD.WIDE.U32 R4, R13, R10, RZ ;  /* 0x0000000a0d047225 */ /* 0x000fc800078e00ff */
[----:B---3--:R-:W-:-:S04]  /*5820*/  IMAD.WIDE.U32 R6, P0, R3, R11, R4 ;  /* 0x0000000b03067225 */ /* 0x008fc80007800004 */
[----:B------:R-:W-:-:S04]  /*5830*/  IMAD.WIDE.U32 R4, R3, R10, RZ ;  /* 0x0000000a03047225 */ /* 0x000fc800078e00ff */
[----:B------:R-:W-:Y:S01]  /*5840*/  IMAD.X R9, RZ, RZ, RZ, P0 ;  /* 0x000000ffff097224 */ /* 0x000fe200000e06ff */
[----:B------:R-:W-:Y:S01]  /*5850*/  IADD3 RZ, P0, R5, R6, RZ ;  /* 0x0000000605ff7210 */ /* 0x000fe20007f1e0ff */
[----:B------:R-:W-:-:S04]  /*5860*/  IMAD.MOV.U32 R8, RZ, RZ, R7 ;  /* 0x000000ffff087224 */ /* 0x000fc800078e0007 */
[----:B------:R-:W-:-:S08]  /*5870*/  IMAD.WIDE.U32.X R8, R13, R11, R8, P0 ;  /* 0x0000000b0d087225 */ /* 0x000fd000000e0408 */
.L_x_169:
[-CC-:B------:R-:W-:Y:S01]  /*5880*/  SHF.R.U64 R18, R8, R0.reuse, R9.reuse ;  /* 0x0000000008127219 */ /* 0x180fe20000001209 */
[----:B------:R-:W0:Y:S01]  /*5890*/  LDC.64 R24, c[0x0][0x640] ;  /* 0x00019000ff187b82 */ /* 0x000e220000000a00 */
[----:B------:R-:W-:Y:S01]  /*58a0*/  SHF.R.U32.HI R0, RZ, R0, R9 ;  /* 0x00000000ff007219 */ /* 0x000fe20000011609 */
[----:B------:R-:W-:Y:S01]  /*58b0*/  ULDC UR4, c[0x0][0x150] ;  /* 0x0000540000047ab9 */ /* 0x000fe20000000800 */
[----:B------:R-:W-:Y:S02]  /*58c0*/  IADD3 R3, P0, RZ, -R18, RZ ;  /* 0x80000012ff037210 */ /* 0x000fe40007f1e0ff */
[----:B---3--:R-:W-:-:S03]  /*58d0*/  I2FP.F32.U32 R7, R12 ;  /* 0x0000000c00077245 */ /* 0x008fc60000201000 */
[----:B------:R-:W1:Y:S01]  /*58e0*/  LDC R6, c[0x0][0x618] ;  /* 0x00018600ff067b82 */ /* 0x000e620000000800 */
[----:B------:R-:W-:Y:S02]  /*58f0*/  IMAD.X R5, RZ, RZ, ~R0, P0 ;  /* 0x000000ffff057224 */ /* 0x000fe400000e0e00 */
[----:B------:R-:W-:Y:S01]  /*5900*/  FMUL R7, R7, UR4 ;  /* 0x0000000407077c20 */ /* 0x000fe20008400000 */
[----:B------:R-:W-:Y:S01]  /*5910*/  ULDC UR4, c[0x0][0x154] ;  /* 0x0000550000047ab9 */ /* 0x000fe20000000800 */
[-C--:B------:R-:W-:Y:S02]  /*5920*/  IMAD R0, R5, R14.reuse, RZ ;  /* 0x0000000e05007224 */ /* 0x080fe400078e02ff */
[C---:B------:R-:W-:Y:S01]  /*5930*/  IMAD.WIDE.U32 R4, R3.reuse, R14, R16 ;  /* 0x0000000e03047225 */ /* 0x040fe200078e0010 */
[----:B------:R-:W2:Y:S01]  /*5940*/  LDC R8, c[0x0][0x608] ;  /* 0x00018200ff087b82 */ /* 0x000ea20000000800 */
[----:B------:R-:W3:Y:S02]  /*5950*/  F2I.U32.TRUNC.NTZ R7, R7 ;  /* 0x0000000700077305 */ /* 0x000ee4000020f000 */
[----:B------:R-:W-:Y:S01]  /*5960*/  IMAD R3, R3, R15, R0 ;  /* 0x0000000f03037224 */ /* 0x000fe200078e0200 */
[----:B------:R-:W-:-:S03]  /*5970*/  I2FP.F32.U32 R0, R19 ;  /* 0x0000001300007245 */ /* 0x000fc60000201000 */
[----:B------:R-:W-:Y:S01]  /*5980*/  IMAD.IADD R3, R5, 0x1, R3 ;  /* 0x0000000105037824 */ /* 0x000fe200078e0203 */
[----:B------:R-:W4:Y:S01]  /*5990*/  LDC R22, c[0x0][0x658] ;  /* 0x00019600ff167b82 */ /* 0x000f220000000800 */
[----:B0-----:R-:W-:-:S04]  /*59a0*/  ISETP.NE.U32.AND P0, PT, R24, RZ, PT ;  /* 0x000000ff1800720c */ /* 0x001fc80003f05070 */
[----:B------:R-:W-:-:S03]  /*59b0*/  ISETP.NE.AND.EX P0, PT, R25, RZ, PT, P0 ;  /* 0x000000ff1900720c */ /* 0x000fc60003f05300 */
[----:B------:R-:W0:Y:S01]  /*59c0*/  LDC R9, c[0x0][0x144] ;  /* 0x00005100ff097b82 */ /* 0x000e220000000800 */
[-C--:B-1----:R-:W-:Y:S01]  /*59d0*/  SHF.R.U64 R10, R4, R6.reuse, R3 ;  /* 0x00000006040a7219 */ /* 0x082fe20000001203 */
[----:B---3--:R-:W-:Y:S01]  /*59e0*/  IMAD.MOV R7, RZ, RZ, -R7 ;  /* 0x000000ffff077224 */ /* 0x008fe200078e0a07 */
[----:B------:R-:W-:Y:S01]  /*59f0*/  SHF.R.U32.HI R3, RZ, R6, R3 ;  /* 0x00000006ff037219 */ /* 0x000fe20000011603 */
[----:B------:R-:W-:-:S04]  /*5a00*/  FMUL R6, R0, UR4 ;  /* 0x0000000400067c20 */ /* 0x000fc80008400000 */
[----:B------:R-:W1:Y:S01]  /*5a10*/  LDC R20, c[0x0][0x148] ;  /* 0x00005200ff147b82 */ /* 0x000e620000000800 */
[----:B------:R3:W0:Y:S01]  /*5a20*/  F2I.U32.TRUNC.NTZ R14, R6 ;  /* 0x00000006000e7305 */ /* 0x000622000020f000 */
[-CC-:B--2---:R-:W-:Y:S02]  /*5a30*/  SHF.R.U64 R0, R10, R8.reuse, R3.reuse ;  /* 0x000000080a007219 */ /* 0x184fe40000001203 */
[----:B------:R-:W-:-:S04]  /*5a40*/  SHF.R.U32.HI R3, RZ, R8, R3 ;  /* 0x00000008ff037219 */ /* 0x000fc80000011603 */
[----:B------:R-:W2:Y:S01]  /*5a50*/  LDC R21, c[0x0][0x648] ;  /* 0x00019200ff157b82 */ /* 0x000ea20000000800 */
[-CC-:B----4-:R-:W-:Y:S02]  /*5a60*/  SHF.R.U64 R13, R0, R22.reuse, R3.reuse ;  /* 0x00000016000d7219 */ /* 0x190fe40000001203 */
[----:B------:R-:W-:-:S03]  /*5a70*/  SHF.R.U32.HI R5, RZ, R22, R3 ;  /* 0x00000016ff057219 */ /* 0x000fc60000011603 */
[----:B------:R-:W-:Y:S02]  /*5a80*/  IMAD.MOV.U32 R4, RZ, RZ, R13 ;  /* 0x000000ffff047224 */ /* 0x000fe400078e000d */
[----:B------:R-:W4:Y:S01]  /*5a90*/  LDC R26, c[0x0][0x638] ;  /* 0x00018e00ff1a7b82 */ /* 0x000f220000000800 */
[----:B0-----:R-:W-:-:S07]  /*5aa0*/  IMAD R15, R9, R7, R12 ;  /* 0x00000007090f7224 */ /* 0x001fce00078e020c */
[----:B------:R-:W0:Y:S08]  /*5ab0*/  LDC R27, c[0x0][0x610] ;  /* 0x00018400ff1b7b82 */ /* 0x000e300000000800 */
[----:B------:R-:W0:Y:S01]  /*5ac0*/  LDC R28, c[0x0][0x600] ;  /* 0x00018000ff1c7b82 */ /* 0x000e220000000800 */
[----:B-123--:R-:W-:Y:S05]  /*5ad0*/  @!P0 BRA `(.L_x_170) ;  /* 0x0000000000288947 */ /* 0x00efea0003800000 */
[----:B------:R-:W1:Y:S02]  /*5ae0*/  LDC R4, c[0x0][0x64c] ;  /* 0x00019300ff047b82 */ /* 0x000e640000000800 */
[----:B-1----:R-:W-:-:S05]  /*5af0*/  IADD3 R3, P0, R13, R4, RZ ;  /* 0x000000040d037210 */ /* 0x002fca0007f1e0ff */
        /* <DEDUP_REMOVED lines=8> */
.L_x_170:
[----:B------:R-:W-:Y:S01]  /*5b80*/  ISETP.NE.AND P0, PT, R2, 0x1, PT ;  /* 0x000000010200780c */ /* 0x000fe20003f05270 */
[----:B------:R-:W-:Y:S01]  /*5b90*/  IMAD.MOV R14, RZ, RZ, -R14 ;  /* 0x000000ffff0e7224 */ /* 0x000fe200078e0a0e */
[----:B------:R-:W-:Y:S02]  /*5ba0*/  SHF.R.U64 R3, R4, R21, R5 ;  /* 0x0000001504037219 */ /* 0x000fe40000001205 */
[----:B------:R-:W-:-:S03]  /*5bb0*/  LOP3.LUT R0, R0, R99, RZ, 0xc0, !PT ;  /* 0x0000006300007212 */ /* 0x000fc600078ec0ff */
[----:B------:R-:W-:Y:S02]  /*5bc0*/  IMAD.MOV R4, RZ, RZ, -R3 ;  /* 0x000000ffff047224 */ /* 0x000fe400078e0a03 */
[----:B------:R-:W-:Y:S01]  /*5bd0*/  IMAD R22, R91, R3, R0 ;  /* 0x000000035b167224 */ /* 0x000fe200078e0200 */
[----:B------:R-:W-:Y:S01]  /*5be0*/  LOP3.LUT R3, R10, R97, RZ, 0xc0, !PT ;  /* 0x000000610a037212 */ /* 0x000fe200078ec0ff */
[----:B----4-:R-:W-:Y:S02]  /*5bf0*/  IMAD R0, R4, R26, R13 ;  /* 0x0000001a04007224 */ /* 0x010fe400078e020d */
[----:B------:R-:W-:Y:S02]  /*5c00*/  @P0 IMAD R15, R20, R14, R19 ;  /* 0x0000000e140f0224 */ /* 0x000fe400078e0213 */
[----:B0-----:R-:W-:Y:S02]  /*5c10*/  IMAD R3, R0, R28, R3 ;  /* 0x0000001c00037224 */ /* 0x001fe400078e0203 */
[----:B------:R-:W-:-:S02]  /*5c20*/  IMAD R22, R22, R27, R15 ;  /* 0x0000001b16167224 */ /* 0x000fc400078e020f */
[----:B------:R-:W-:-:S03]  /*5c30*/  IMAD.MOV.U32 R4, RZ, RZ, 0x1 ;  /* 0x00000001ff047424 */ /* 0x000fc600078e00ff */
[----:B------:R-:W-:Y:S02]  /*5c40*/  SEL R19, R3, R22, !P0 ;  /* 0x0000001603137207 */ /* 0x000fe40004000000 */
[----:B------:R-:W-:Y:S02]  /*5c50*/  PRMT R0, R4, 0x7610, R0 ;  /* 0x0000761004007816 */ /* 0x000fe40000000000 */
[----:B------:R-:W-:-:S07]  /*5c60*/  SEL R22, R22, R3, !P0 ;  /* 0x0000000316167207 */ /* 0x000fce0004000000 */
.L_x_168:
[----:B------:R-:W-:Y:S01]  /*5c70*/  LOP3.LUT P0, RZ, R0, 0xff, RZ, 0xc0, !PT ;  /* 0x000000ff00ff7812 */ /* 0x000fe2000780c0ff */
[----:B------:R-:W-:Y:S01]  /*5c80*/  UIMAD.WIDE.U32 UR4, UR38, 0x38e38e39, URZ ;  /* 0x38e38e39260478a5 */ /* 0x000fe2000f8e003f */
[----:B------:R-:W-:-:S03]  /*5c90*/  LOP3.LUT R103, R103, 0x1, RZ, 0x3c, !PT ;  /* 0x0000000167677812 */ /* 0x000fc600078e3cff */
[----:B------:R-:W-:-:S04]  /*5ca0*/  USHF.R.U32.HI UR4, URZ, 0x1, UR5 ;  /* 0x000000013f047899 */ /* 0x000fc80008011605 */
[----:B------:R-:W-:-:S04]  /*5cb0*/  UIMAD UR38, UR4, -0x9, UR38 ;  /* 0xfffffff7042678a4 */ /* 0x000fc8000f8e0226 */
[----:B------:R-:W-:Y:S08]  /*5cc0*/  @P0 BRA `(.L_x_171) ;  /* 0xffffffb800b00947 */ /* 0x000ff0000383ffff */
[----:B------:R-:W-:Y:S05]  /*5cd0*/  EXIT ;  /* 0x000000000000794d */ /* 0x000fea0003800000 */
.L_x_18:
[----:B------:R-:W-:-:S08]  /*5ce0*/  ISETP.NE.AND P0, PT, R14, RZ, PT ;  /* 0x000000ff0e00720c */ /* 0x000fd00003f05270 */
[----:B0-----:R-:W0:-:S00]  /*5cf0*/  USETMAXREG.DEALLOC.CTAPOOL 0x28 ;  /* 0x00000028000079c8 */ /* 0x001e0000080e0500 */
[----:B------:R-:W-:Y:S05]  /*5d00*/  @P0 EXIT ;  /* 0x000000000000094d */ /* 0x000fea0003800000 */
[----:B0-----:R-:W-:Y:S01]  /*5d10*/  LOP3.LUT P0, RZ, R8, 0xff, RZ, 0xc0, !PT ;  /* 0x000000ff08ff7812 */ /* 0x001fe2000780c0ff */
[----:B------:R-:W-:Y:S02]  /*5d20*/  IMAD.MOV.U32 R3, RZ, RZ, 0x1 ;  /* 0x00000001ff037424 */ /* 0x000fe400078e00ff */
[----:B------:R-:W-:-:S10]  /*5d30*/  IMAD.MOV.U32 R8, RZ, RZ, RZ ;  /* 0x000000ffff087224 */ /* 0x000fd400078e00ff */
[----:B------:R-:W-:Y:S05]  /*5d40*/  @!P0 BRA `(.L_x_172) ;  /* 0x0000000c002c8947 */ /* 0x000fea0003800000 */
[----:B------:R-:W0:Y:S01]  /*5d50*/  S2UR UR8, SR_CgaCtaId ;  /* 0x00000000000879c3 */ /* 0x000e220000008800 */
[----:B------:R-:W-:Y:S01]  /*5d60*/  LOP3.LUT P0, RZ, R5, 0x1f, RZ, 0xc0, !PT ;  /* 0x0000001f05ff7812 */ /* 0x000fe2000780c0ff */
[----:B------:R-:W-:Y:S01]  /*5d70*/  ULDC UR5, c[0x0][0x658] ;  /* 0x0001960000057ab9 */ /* 0x000fe20000000800 */
[----:B------:R-:W-:Y:S01]  /*5d80*/  UMOV UR6, 0xffffffff ;  /* 0xffffffff00067882 */ /* 0x000fe20000000000 */
[----:B------:R-:W-:Y:S01]  /*5d90*/  BSSY B0, `(.L_x_172) ;  /* 0x00000c6000007945 */ /* 0x000fe20003800000 */
[----:B------:R-:W-:Y:S01]  /*5da0*/  USHF.L.U32 UR6, UR6, UR5, URZ ;  /* 0x0000000506067299 */ /* 0x000fe2000800063f */
[C---:B------:R-:W-:Y:S01]  /*5db0*/  ISETP.NE.AND P2, PT, R4.reuse, RZ, PT ;  /* 0x000000ff0400720c */ /* 0x040fe20003f45270 */
[----:B------:R-:W-:Y:S01]  /*5dc0*/  IMAD.MOV.U32 R10, RZ, RZ, 0x1 ;  /* 0x00000001ff0a7424 */ /* 0x000fe200078e00ff */
[----:B------:R-:W-:Y:S01]  /*5dd0*/  ISETP.NE.OR P0, PT, R4, RZ, !P0 ;  /* 0x000000ff0400720c */ /* 0x000fe20004705670 */
[----:B------:R-:W-:Y:S01]  /*5de0*/  IMAD.MOV.U32 R3, RZ, RZ, 0x1 ;  /* 0x00000001ff037424 */ /* 0x000fe200078e00ff */
[----:B------:R-:W-:Y:S01]  /*5df0*/  LOP3.LUT R9, R23, 0x2, RZ, 0xfc, !PT ;  /* 0x0000000217097812 */ /* 0x000fe200078efcff */
[----:B------:R-:W-:Y:S01]  /*5e00*/  IMAD.MOV.U32 R8, RZ, RZ, RZ ;  /* 0x000000ffff087224 */ /* 0x000fe200078e00ff */
[----:B------:R-:W-:Y:S01]  /*5e10*/  ULDC UR4, c[0x0][0x600] ;  /* 0x0001800000047ab9 */ /* 0x000fe20000000800 */
[----:B------:R-:W-:Y:S01]  /*5e20*/  UMOV UR7, 0x1 ;  /* 0x0000000100077882 */ /* 0x000fe20000000000 */
[----:B------:R-:W-:-:S02]  /*5e30*/  UIADD3 UR22, UR40, 0x1, URZ ;  /* 0x0000000128167890 */ /* 0x000fc4000fffe03f */
[----:B------:R-:W-:Y:S02]  /*5e40*/  UIADD3 UR14, UR4, -0x1, URZ ;  /* 0xffffffff040e7890 */ /* 0x000fe4000fffe03f */
[----:B------:R-:W-:Y:S02]  /*5e50*/  USHF.L.U32 UR16, UR7, UR5, URZ ;  /* 0x0000000507107299 */ /* 0x000fe4000800063f */
[----:B------:R-:W-:Y:S01]  /*5e60*/  ULOP3.LUT UR15, URZ, UR6, URZ, 0x33, !UPT ;  /* 0x000000063f0f7292 */ /* 0x000fe2000f8e333f */
[----:B------:R-:W-:Y:S01]  /*5e70*/  ULDC.64 UR20, c[0x0][0x198] ;  /* 0x0000660000147ab9 */ /* 0x000fe20000000a00 */
[----:B0-----:R-:W-:-:S05]  /*5e80*/  IMAD.U32 R11, RZ, RZ, UR8 ;  /* 0x00000008ff0b7e24 */ /* 0x001fca000f8e00ff */
[----:B------:R-:W-:-:S07]  /*5e90*/  LEA R12, R11, 0x180, 0xb ;  /* 0x000001800b0c7811 */ /* 0x000fce00078e58ff */
.L_x_184:
[----:B------:R-:W-:-:S03]  /*5ea0*/  UMOV UR4, 0xffffffff ;  /* 0xffffffff00047882 */ /* 0x000fc60000000000 */
[----:B------:R-:W-:Y:S05]  /*5eb0*/  BRA.DIV UR4, `(.L_x_173) ;  /* 0x0000001204a07947 */ /* 0x000fea000b800000 */
[----:B------:R-:W-:-:S13]  /*5ec0*/  ELECT P6, URZ, PT ;  /* 0x00000000003f782f */ /* 0x000fda00038c0000 */
.L_x_202:
[----:B------:R-:W0:Y:S01]  /*5ed0*/  LDC R4, c[0x0][0x28c] ;  /* 0x0000a300ff047b82 */ /* 0x000e220000000800 */
[----:B------:R-:W-:Y:S01]  /*5ee0*/  BSSY B1, `(.L_x_174) ;  /* 0x000003b000017945 */ /* 0x000fe20003800000 */
[----:B0-----:R-:W-:-:S13]  /*5ef0*/  ISETP.LT.OR P6, PT, R4, 0x1, !P6 ;  /* 0x000000010400780c */ /* 0x001fda00077c1670 */
[----:B------:R-:W-:Y:S05]  /*5f00*/  @P6 BRA `(.L_x_175) ;  /* 0x0000000000e06947 */ /* 0x000fea0003800000 */
[----:B------:R-:W-:Y:S02]  /*5f10*/  IMAD R11, R22, 0x4, R11 ;  /* 0x00000004160b7824 */ /* 0x000fe400078e020b */
[----:B------:R-:W-:Y:S02]  /*5f20*/  IMAD.SHL.U32 R19, R19, 0x80, RZ ;  /* 0x0000008013137824 */ /* 0x000fe400078e00ff */
[----:B------:R-:W-:Y:S02]  /*5f30*/  IMAD.MOV.U32 R20, RZ, RZ, RZ ;  /* 0x000000ffff147224 */ /* 0x000fe400078e00ff */
[----:B------:R-:W-:Y:S02]  /*5f40*/  IMAD.U32 R21, RZ, RZ, UR22 ;  /* 0x00000016ff157e24 */ /* 0x000fe4000f8e00ff */
[----:B------:R-:W-:Y:S02]  /*5f50*/  IMAD.MOV.U32 R4, RZ, RZ, R3 ;  /* 0x000000ffff047224 */ /* 0x000fe400078e0003 */
[----:B------:R-:W-:-:S02]  /*5f60*/  IMAD.MOV.U32 R5, RZ, RZ, R8 ;  /* 0x000000ffff057224 */ /* 0x000fc400078e0008 */
[----:B------:R-:W-:-:S07]  /*5f70*/  IMAD.SHL.U32 R13, R11, 0x10, RZ ;  /* 0x000000100b0d7824 */ /* 0x000fce00078e00ff */
.L_x_179:
[----:B------:R-:W0:Y:S01]  /*5f80*/  S2UR UR4, SR_CgaCtaId ;  /* 0x00000000000479c3 */ /* 0x000e220000008800 */
[----:B------:R-:W-:-:S07]  /*5f90*/  MOV R6, 0x400 ;  /* 0x0000040000067802 */ /* 0x000fce0000000f00 */
[----:B------:R-:W1:Y:S01]  /*5fa0*/  @!P2 LDC R7, c[0x0][0x500] ;  /* 0x00014000ff07ab82 */ /* 0x000e620000000800 */
[----:B0-----:R-:W-:-:S05]  /*5fb0*/  IMAD.U32 R11, RZ, RZ, UR4 ;  /* 0x00000004ff0b7e24 */ /* 0x001fca000f8e00ff */
[----:B------:R-:W-:Y:S02]  /*5fc0*/  LEA R14, R11, R6, 0x18 ;  /* 0x000000060b0e7211 */ /* 0x000fe400078ec0ff */
[----:B------:R-:W-:-:S03]  /*5fd0*/  SHF.L.U32 R6, R4, 0x1f, RZ ;  /* 0x0000001f04067819 */ /* 0x000fc600000006ff */
[----:B------:R-:W-:-:S04]  /*5fe0*/  IMAD R15, R5, 0x8, R14 ;  /* 0x00000008050f7824 */ /* 0x000fc800078e020e */
[----:B------:R-:W0:Y:S02]  /*5ff0*/  SYNCS.PHASECHK.TRANS64.TRYWAIT P1, [R15+URZ+0x48], R6 ;  /* 0x000048060f0075a7 */ /* 0x000e24000802017f */
[----:B01----:R-:W-:Y:S05]  /*6000*/  @!P1 BRA `(.L_x_176) ;  /* 0x00000010006c9947 */ /* 0x003fea0003800000 */
.L_x_203:
[----:B0-----:R-:W-:Y:S01]  /*6010*/  PRMT R6, R9, 0x9910, RZ ;  /* 0x0000991009067816 */ /* 0x001fe200000000ff */
[----:B------:R0:W-:Y:S03]  /*6020*/  @!P2 SYNCS.ARRIVE.TRANS64 RZ, [R15+URZ], R7 ;  /* 0x000000070fffa9a7 */ /* 0x0001e6000800003f */
[----:B------:R-:W-:-:S13]  /*6030*/  ISETP.NE.AND P1, PT, R6, 0x2, PT ;  /* 0x000000020600780c */ /* 0x000fda0003f25270 */
[----:B0-----:R-:W-:Y:S05]  /*6040*/  @P1 BRA `(.L_x_177) ;  /* 0x0000000000041947 */ /* 0x001fea0003800000 */
[----:B------:R-:W-:Y:S01]  /*6050*/  BPT.TRAP 0x1 ;  /* 0x000000040000795c */ /* 0x000fe20000300000 */
.L_x_177:
[----:B------:R-:W-:Y:S05]  /*6060*/  @P0 BRA `(.L_x_178) ;  /* 0x0000000000040947 */ /* 0x000fea0003800000 */
[----:B------:R-:W-:Y:S01]  /*6070*/  BPT.TRAP 0x1 ;  /* 0x000000040000795c */ /* 0x000fe20000300000 */
.L_x_178:
[C---:B------:R-:W-:Y:S01]  /*6080*/  IMAD R6, R5.reuse, 0x2000, R12 ;  /* 0x0000200005067824 */ /* 0x040fe200078e020c */
[----:B------:R-:W-:Y:S01]  /*6090*/  R2UR UR8, R14 ;  /* 0x000000000e0872ca */ /* 0x000fe200000e0000 */
[----:B------:R-:W-:Y:S01]  /*60a0*/  IMAD R14, R5, 0x4000, R14 ;  /* 0x00004000050e7824 */ /* 0x000fe200078e020e */
[----:B------:R-:W-:Y:S01]  /*60b0*/  R2UR UR17, R13 ;  /* 0x000000000d1172ca */ /* 0x000fe200000e0000 */
[----:B------:R-:W-:Y:S01]  /*60c0*/  VIADD R21, R21, 0xffffffff ;  /* 0xffffffff15157836 */ /* 0x000fe20000000000 */
[----:B------:R-:W-:Y:S01]  /*60d0*/  R2UR UR5, R6 ;  /* 0x00000000060572ca */ /* 0x000fe200000e0000 */
[----:B------:R-:W-:Y:S01]  /*60e0*/  UIADD3 UR4, UP0, UR20, 0xf0, URZ ;  /* 0x000000f014047890 */ /* 0x000fe2000ff1e03f */
[----:B------:R-:W-:Y:S01]  /*60f0*/  R2UR UR11, R14 ;  /* 0x000000000e0b72ca */ /* 0x000fe200000e0000 */
[----:B------:R-:W-:Y:S01]  /*6100*/  UIADD3 UR24, UP1, UR20, 0x1f0, URZ ;  /* 0x000001f014187890 */ /* 0x000fe2000ff3e03f */
[----:B------:R-:W-:Y:S01]  /*6110*/  R2UR UR9, R15 ;  /* 0x000000000f0972ca */ /* 0x000fe200000e0000 */
[----:B------:R-:W-:Y:S01]  /*6120*/  VIADD R5, R5, 0x1 ;  /* 0x0000000105057836 */ /* 0x000fe20000000000 */
[----:B------:R-:W-:Y:S01]  /*6130*/  R2UR UR10, R20 ;  /* 0x00000000140a72ca */ /* 0x000fe200000e0000 */
[----:B------:R-:W-:Y:S01]  /*6140*/  UIADD3.X UR25, URZ, UR21, URZ, UP1, !UPT ;  /* 0x000000153f197290 */ /* 0x000fe20008ffe43f */
[----:B------:R-:W-:Y:S01]  /*6150*/  R2UR UR12, R18 ;  /* 0x00000000120c72ca */ /* 0x000fe200000e0000 */
[----:B------:R-:W-:Y:S01]  /*6160*/  UMOV UR19, 0xf0000 ;  /* 0x000f000000137882 */ /* 0x000fe20000000000 */
[----:B------:R-:W-:Y:S01]  /*6170*/  R2UR UR18, R19 ;  /* 0x00000000131272ca */ /* 0x000fe200000e0000 */
[----:B------:R-:W-:Y:S01]  /*6180*/  UMOV UR6, 0x0 ;  /* 0x0000000000067882 */ /* 0x000fe20000000000 */
[----:B------:R-:W-:Y:S01]  /*6190*/  ISETP.GT.AND P3, PT, R21, 0x1, PT ;  /* 0x000000011500780c */ /* 0x000fe20003f64270 */
[----:B------:R-:W-:Y:S01]  /*61a0*/  UIADD3 UR8, UR8, UR5, URZ ;  /* 0x0000000508087290 */ /* 0x000fe2000fffe03f */
[C---:B------:R-:W-:Y:S01]  /*61b0*/  ISETP.NE.AND P1, PT, R5.reuse, 0x9, PT ;  /* 0x000000090500780c */ /* 0x040fe20003f25270 */
[----:B------:R-:W-:Y:S01]  /*61c0*/  UIADD3.X UR5, URZ, UR21, URZ, UP0, !UPT ;  /* 0x000000153f057290 */ /* 0x000fe200087fe43f */
[----:B------:R-:W-:Y:S01]  /*61d0*/  VIADD R20, R20, 0x80 ;  /* 0x0000008014147836 */ /* 0x000fe20000000000 */
[----:B------:R-:W-:Y:S01]  /*61e0*/  UIADD3 UR13, UR11, 0x12180, URZ ;  /* 0x000121800b0d7890 */ /* 0x000fe2000fffe03f */
[----:B------:R-:W-:Y:S01]  /*61f0*/  SEL R7, RZ, 0x1, P1 ;  /* 0x00000001ff077807 */ /* 0x000fe20000800000 */
[----:B------:R-:W-:Y:S01]  /*6200*/  UMOV UR7, 0x10000000 ;  /* 0x1000000000077882 */ /* 0x000fe20000000000 */
[----:B------:R-:W-:Y:S01]  /*6210*/  UMOV UR11, UR17 ;  /* 0x00000011000b7c82 */ /* 0x000fe20008000000 */
[----:B------:R-:W-:-:S02]  /*6220*/  SEL R5, R5, RZ, P1 ;  /* 0x000000ff05057207 */ /* 0x000fc40000800000 */
[----:B------:R-:W-:Y:S01]  /*6230*/  LOP3.LUT R4, R4, R7, RZ, 0x3c, !PT ;  /* 0x0000000704047212 */ /* 0x000fe200078e3cff */
[----:B------:R0:W-:Y:S02]  /*6240*/  UTMALDG.3D.MULTICAST [UR8], [UR4], UR19, desc[UR6] ;  /* 0x00000608040073b4 */ /* 0x0001e40008011813 */
[----:B0-----:R-:W-:Y:S01]  /*6250*/  UMOV UR8, UR13 ;  /* 0x0000000d00087c82 */ /* 0x001fe20008000000 */
[----:B------:R-:W-:Y:S02]  /*6260*/  UMOV UR11, UR18 ;  /* 0x00000012000b7c82 */ /* 0x000fe40008000000 */
[----:B------:R0:W-:Y:S02]  /*6270*/  UTMALDG.3D [UR8], [UR24], desc[UR6] ;  /* 0x00000608180075b4 */ /* 0x0001e40008011000 */
[----:B0-----:R-:W-:Y:S05]  /*6280*/  @P3 BRA `(.L_x_179) ;  /* 0xfffffffc003c3947 */ /* 0x001fea000383ffff */
.L_x_175:
[----:B------:R-:W-:Y:S05]  /*6290*/  BSYNC B1 ;  /* 0x0000000000017941 */ /* 0x000fea0003800000 */
.L_x_174:
[----:B------:R-:W3:Y:S01]  /*62a0*/  LDL.64 R14, [R1] ;  /* 0x00000000010e7983 */ /* 0x000ee20000100a00 */
[----:B------:R-:W-:Y:S01]  /*62b0*/  LOP3.LUT P4, RZ, R10, 0xff, RZ, 0xc0, !PT ;  /* 0x000000ff0aff7812 */ /* 0x000fe2000788c0ff */
[----:B------:R-:W-:Y:S01]  /*62c0*/  VIADD R7, R8, UR40 ;  /* 0x0000002808077c36 */ /* 0x000fe20008000000 */
[----:B------:R-:W-:Y:S01]  /*62d0*/  ULDC.64 UR4, c[0x0][0x650] ;  /* 0x0001940000047ab9 */ /* 0x000fe20000000a00 */
[----:B------:R-:W-:Y:S01]  /*62e0*/  IMAD.U32 R8, RZ, RZ, UR40 ;  /* 0x00000028ff087e24 */ /* 0x000fe2000f8e00ff */
[----:B------:R-:W-:Y:S01]  /*62f0*/  UISETP.GE.U32.AND UP0, UPT, UR40, 0x9, UPT ;  /* 0x000000092800788c */ /* 0x000fe2000bf06070 */
[----:B------:R-:W-:Y:S01]  /*6300*/  BSSY B1, `(.L_x_180) ;  /* 0x000006c000017945 */ /* 0x000fe20003800000 */
[----:B------:R-:W-:Y:S01]  /*6310*/  ISETP.GT.U32.AND P1, PT, R7, 0x8, PT ;  /* 0x000000080700780c */ /* 0x000fe20003f24070 */
[----:B------:R-:W-:Y:S01]  /*6320*/  IMAD.MOV.U32 R22, RZ, RZ, -0x1 ;  /* 0xffffffffff167424 */ /* 0x000fe200078e00ff */
[----:B------:R-:W-:Y:S01]  /*6330*/  PRMT R10, RZ, 0x7610, R10 ;  /* 0x00007610ff0a7816 */ /* 0x000fe2000000000a */
[----:B------:R-:W-:Y:S01]  /*6340*/  IMAD.MOV.U32 R19, RZ, RZ, -0x1 ;  /* 0xffffffffff137424 */ /* 0x000fe200078e00ff */
[----:B------:R-:W-:Y:S01]  /*6350*/  ISETP.LT.U32.AND P1, PT, R8, 0x9, P1 ;  /* 0x000000090800780c */ /* 0x000fe20000f21070 */
[----:B------:R-:W-:Y:S01]  /*6360*/  IMAD.MOV.U32 R18, RZ, RZ, -0x1 ;  /* 0xffffffffff127424 */ /* 0x000fe200078e00ff */
[----:B------:R-:W-:Y:S01]  /*6370*/  PLOP3.LUT P3, PT, PT, PT, UP0, 0x80, 0x0 ;  /* 0x000000000000781c */ /* 0x000fe20003f6f008 */
[----:B------:R-:W0:Y:S01]  /*6380*/  @P4 S2R R11, SR_CgaCtaId ;  /* 0x00000000000b4919 */ /* 0x000e220000008800 */
[----:B------:R-:W-:-:S04]  /*6390*/  @P4 MOV R4, 0x400 ;  /* 0x0000040000044802 */ /* 0x000fc80000000f00 */
[----:B0-----:R-:W-:Y:S01]  /*63a0*/  @P4 LEA R6, R11, R4, 0x18 ;  /* 0x000000040b064211 */ /* 0x001fe200078ec0ff */
[----:B------:R-:W-:Y:S01]  /*63b0*/  IMAD.WIDE.U32 R4, R7, 0x38e38e39, RZ ;  /* 0x38e38e3907047825 */ /* 0x000fe200078e00ff */
[----:B------:R-:W-:Y:S02]  /*63c0*/  SEL R4, RZ, 0x1, !P1 ;  /* 0x00000001ff047807 */ /* 0x000fe40004800000 */
[----:B------:R0:W-:Y:S02]  /*63d0*/  @P4 SYNCS.ARRIVE.TRANS64.A1T0 RZ, [R6+URZ+0xc8], RZ ;  /* 0x0000c8ff06ff49a7 */ /* 0x0001e4000810003f */
[----:B------:R-:W-:Y:S02]  /*63e0*/  LOP3.LUT R3, R3, R4, RZ, 0x3c, !PT ;  /* 0x0000000403037212 */ /* 0x000fe400078e3cff */
[----:B------:R-:W-:Y:S02]  /*63f0*/  PRMT R4, RZ, 0x7610, R4 ;  /* 0x00007610ff047816 */ /* 0x000fe40000000004 */
[----:B0-----:R-:W-:-:S04]  /*6400*/  SHF.R.U32.HI R6, RZ, 0x1, R5 ;  /* 0x00000001ff067819 */ /* 0x001fc80000011605 */
[----:B------:R-:W-:Y:S01]  /*6410*/  @P3 LOP3.LUT R3, R3, 0x1, R6, 0x78, !PT ;  /* 0x0000000103033812 */ /* 0x000fe200078e7806 */
[----:B------:R-:W-:Y:S01]  /*6420*/  IMAD R8, R6, -0x9, R7 ;  /* 0xfffffff706087824 */ /* 0x000fe200078e0207 */
[----:B---3--:R-:W-:-:S04]  /*6430*/  IADD3 R16, P4, R16, R14, RZ ;  /* 0x0000000e10107210 */ /* 0x008fc80007f9e0ff */
[----:B------:R-:W-:Y:S01]  /*6440*/  ISETP.GE.U32.AND P1, PT, R16, UR4, PT ;  /* 0x0000000410007c0c */ /* 0x000fe2000bf26070 */
[----:B------:R-:W-:-:S05]  /*6450*/  IMAD.X R17, R17, 0x1, R0, P4 ;  /* 0x0000000111117824 */ /* 0x000fca00020e0600 */
[----:B------:R-:W-:-:S13]  /*6460*/  ISETP.GE.U32.AND.EX P1, PT, R17, UR5, PT, P1 ;  /* 0x0000000511007c0c */ /* 0x000fda000bf26110 */
[----:B------:R-:W-:Y:S05]  /*6470*/  @P1 BRA `(.L_x_181) ;  /* 0x0000000400501947 */ /* 0x000fea0003800000 */
[----:B------:R-:W0:Y:S01]  /*6480*/  S2R R13, SR_CTAID.X ;  /* 0x00000000000d7919 */ /* 0x000e220000002500 */
[----:B------:R-:W-:Y:S01]  /*6490*/  ULDC.64 UR4, c[0x0][0x628] ;  /* 0x00018a0000047ab9 */ /* 0x000fe20000000a00 */
[----:B------:R-:W-:Y:S01]  /*64a0*/  ULDC UR7, c[0x0][0x630] ;  /* 0x00018c0000077ab9 */ /* 0x000fe20000000800 */
[----:B------:R-:W-:Y:S01]  /*64b0*/  ISETP.NE.U32.AND P1, PT, RZ, UR4, PT ;  /* 0x00000004ff007c0c */ /* 0x000fe2000bf25070 */
[----:B------:R-:W1:Y:S01]  /*64c0*/  S2R R14, SR_CTAID.Y ;  /* 0x00000000000e7919 */ /* 0x000e620000002600 */
[----:B------:R-:W-:Y:S01]  /*64d0*/  ULDC UR8, c[0x0][0x150] ;  /* 0x0000540000087ab9 */ /* 0x000fe20000000800 */
[----:B------:R-:W-:Y:S01]  /*64e0*/  IMAD.MOV.U32 R4, RZ, RZ, R16 ;  /* 0x000000ffff047224 */ /* 0x000fe200078e0010 */
[----:B------:R-:W-:Y:S01]  /*64f0*/  ISETP.NE.AND.EX P1, PT, RZ, UR5, PT, P1 ;  /* 0x00000005ff007c0c */ /* 0x000fe2000bf25310 */
[----:B------:R-:W-:Y:S01]  /*6500*/  IMAD.MOV.U32 R5, RZ, RZ, R17 ;  /* 0x000000ffff057224 */ /* 0x000fe200078e0011 */
[----:B0-----:R-:W-:-:S11]  /*6510*/  I2FP.F32.U32 R19, R13 ;  /* 0x0000000d00137245 */ /* 0x001fd60000201000 */
[----:B------:R-:W-:Y:S05]  /*6520*/  @!P1 BRA `(.L_x_182) ;  /* 0x0000000000289947 */ /* 0x000fea0003800000 */
[----:B------:R-:W-:Y:S02]  /*6530*/  ULDC UR6, c[0x0][0x634] ;  /* 0x00018d0000067ab9 */ /* 0x000fe40000000800 */
[----:B------:R-:W-:-:S05]  /*6540*/  IADD3 R5, P1, R16, UR6, RZ ;  /* 0x0000000610057c10 */ /* 0x000fca000ff3e0ff */
[----:B------:R-:W-:-:S04]  /*6550*/  IMAD.X R15, RZ, RZ, R17, P1 ;  /* 0x000000ffff0f7224 */ /* 0x000fc800008e0611 */
[----:B------:R-:W-:-:S04]  /*6560*/  IMAD.WIDE.U32 R6, R15, UR4, RZ ;  /* 0x000000040f067c25 */ /* 0x000fc8000f8e00ff */
[----:B------:R-:W-:-:S04]  /*6570*/  IMAD.WIDE.U32 R6, P1, R5, UR5, R6 ;  /* 0x0000000505067c25 */ /* 0x000fc8000f820006 */
[----:B------:R-:W-:-:S04]  /*6580*/  IMAD.WIDE.U32 R4, R5, UR4, RZ ;  /* 0x0000000405047c25 */ /* 0x000fc8000f8e00ff */
[----:B------:R-:W-:Y:S01]  /*6590*/  IMAD.MOV.U32 R4, RZ, RZ, R7 ;  /* 0x000000ffff047224 */ /* 0x000fe200078e0007 */
[----:B------:R-:W-:Y:S01]  /*65a0*/  IADD3 RZ, P3, R5, R6, RZ ;  /* 0x0000000605ff7210 */ /* 0x000fe20007f7e0ff */
[----:B------:R-:W-:-:S04]  /*65b0*/  IMAD.X R5, RZ, RZ, RZ, P1 ;  /* 0x000000ffff057224 */ /* 0x000fc800008e06ff */
[----:B------:R-:W-:-:S08]  /*65c0*/  IMAD.WIDE.U32.X R4, R15, UR5, R4, P3 ;  /* 0x000000050f047c25 */ /* 0x000fd000098e0404 */
.L_x_182:
[--C-:B------:R-:W-:Y:S01]  /*65d0*/  SHF.R.U64 R18, R4, UR7, R5.reuse ;  /* 0x0000000704127c19 */ /* 0x100fe20008001205 */
[----:B------:R-:W-:Y:S01]  /*65e0*/  FMUL R19, R19, UR8 ;  /* 0x0000000813137c20 */ /* 0x000fe20008400000 */
[----:B------:R-:W-:Y:S01]  /*65f0*/  SHF.R.U32.HI R4, RZ, UR7, R5 ;  /* 0x00000007ff047c19 */ /* 0x000fe20008011605 */
[----:B------:R-:W0:Y:S01]  /*6600*/  LDC R6, c[0x0][0x144] ;  /* 0x00005100ff067b82 */ /* 0x000e220000000800 */
[----:B------:R-:W-:Y:S01]  /*6610*/  IADD3 R5, P1, RZ, -R18, RZ ;  /* 0x80000012ff057210 */ /* 0x000fe20007f3e0ff */
[----:B------:R-:W-:Y:S01]  /*6620*/  ULDC UR6, c[0x0][0x154] ;  /* 0x0000550000067ab9 */ /* 0x000fe20000000800 */
[----:B-1----:R-:W-:Y:S01]  /*6630*/  I2FP.F32.U32 R7, R14 ;  /* 0x0000000e00077245 */ /* 0x002fe20000201000 */
[----:B------:R-:W1:Y:S01]  /*6640*/  F2I.U32.TRUNC.NTZ R19, R19 ;  /* 0x0000001300137305 */ /* 0x000e62000020f000 */
[----:B------:R-:W-:Y:S01]  /*6650*/  ULDC.64 UR4, c[0x0][0x620] ;  /* 0x0001880000047ab9 */ /* 0x000fe20000000a00 */
[----:B------:R-:W-:Y:S01]  /*6660*/  IMAD.X R4, RZ, RZ, ~R4, P1 ;  /* 0x000000ffff047224 */ /* 0x000fe200008e0e04 */
[----:B------:R-:W-:Y:S01]  /*6670*/  ISETP.NE.AND P4, PT, R2, 0x1, PT ;  /* 0x000000010200780c */ /* 0x000fe20003f85270 */
[----:B------:R-:W-:Y:S01]  /*6680*/  FMUL R20, R7, UR6 ;  /* 0x0000000607147c20 */ /* 0x000fe20008400000 */
[----:B------:R-:W3:Y:S01]  /*6690*/  LDC R21, c[0x0][0x148] ;  /* 0x00005200ff157b82 */ /* 0x000ee20000000800 */
[----:B------:R-:W-:Y:S01]  /*66a0*/  IMAD R4, R4, UR4, RZ ;  /* 0x0000000404047c24 */ /* 0x000fe2000f8e02ff */
[----:B------:R-:W-:-:S02]  /*66b0*/  ULDC.64 UR6, c[0x0][0x640] ;  /* 0x0001900000067ab9 */ /* 0x000fc40000000a00 */
[----:B------:R-:W-:Y:S01]  /*66c0*/  ISETP.NE.U32.AND P1, PT, RZ, UR6, PT ;  /* 0x00000006ff007c0c */ /* 0x000fe2000bf25070 */
[----:B------:R-:W4:Y:S01]  /*66d0*/  F2I.U32.TRUNC.NTZ R20, R20 ;  /* 0x0000001400147305 */ /* 0x000f22000020f000 */
[C---:B------:R-:W-:Y:S02]  /*66e0*/  IMAD R7, R5.reuse, UR5, R4 ;  /* 0x0000000505077c24 */ /* 0x040fe4000f8e0204 */
[----:B------:R-:W-:Y:S01]  /*66f0*/  IMAD.WIDE.U32 R4, R5, UR4, R16 ;  /* 0x0000000405047c25 */ /* 0x000fe2000f8e0010 */
[----:B------:R-:W-:Y:S01]  /*6700*/  ULDC UR4, c[0x0][0x618] ;  /* 0x0001860000047ab9 */ /* 0x000fe20000000800 */
[----:B------:R-:W-:Y:S02]  /*6710*/  ISETP.NE.AND.EX P1, PT, RZ, UR7, PT, P1 ;  /* 0x00000007ff007c0c */ /* 0x000fe4000bf25310 */
[----:B------:R-:W-:Y:S02]  /*6720*/  IMAD.IADD R5, R5, 0x1, R7 ;  /* 0x0000000105057824 */ /* 0x000fe400078e0207 */
[----:B-1----:R-:W-:-:S03]  /*6730*/  IMAD.MOV R19, RZ, RZ, -R19 ;  /* 0x000000ffff137224 */ /* 0x002fc600078e0a13 */
[----:B------:R-:W-:Y:S01]  /*6740*/  SHF.R.U64 R15, R4, UR4, R5 ;  /* 0x00000004040f7c19 */ /* 0x000fe20008001205 */
[----:B0-----:R-:W-:Y:S01]  /*6750*/  IMAD R13, R6, R19, R13 ;  /* 0x00000013060d7224 */ /* 0x001fe200078e020d */
[----:B------:R-:W-:Y:S01]  /*6760*/  SHF.R.U32.HI R4, RZ, UR4, R5 ;  /* 0x00000004ff047c19 */ /* 0x000fe20008011605 */
[----:B------:R-:W-:Y:S01]  /*6770*/  ULDC UR4, c[0x0][0x608] ;  /* 0x0001820000047ab9 */ /* 0x000fe20000000800 */
[----:B----4-:R-:W-:Y:S02]  /*6780*/  IMAD.MOV R6, RZ, RZ, -R20 ;  /* 0x000000ffff067224 */ /* 0x010fe400078e0a14 */
[--C-:B------:R-:W-:Y:S02]  /*6790*/  SHF.R.U64 R20, R15, UR4, R4.reuse ;  /* 0x000000040f147c19 */ /* 0x100fe40008001204 */
[----:B------:R-:W-:Y:S01]  /*67a0*/  SHF.R.U32.HI R5, RZ, UR4, R4 ;  /* 0x00000004ff057c19 */ /* 0x000fe20008011604 */
[----:B------:R-:W-:Y:S01]  /*67b0*/  ULDC UR4, c[0x0][0x658] ;  /* 0x0001960000047ab9 */ /* 0x000fe20000000800 */
[----:B---3--:R-:W-:-:S02]  /*67c0*/  @P4 IMAD R13, R21, R6, R14 ;  /* 0x00000006150d4224 */ /* 0x008fc400078e020e */
[--C-:B------:R-:W-:Y:S02]  /*67d0*/  SHF.R.U64 R14, R20, UR4, R5.reuse ;  /* 0x00000004140e7c19 */ /* 0x100fe40008001205 */
[----:B------:R-:W-:-:S03]  /*67e0*/  SHF.R.U32.HI R19, RZ, UR4, R5 ;  /* 0x00000004ff137c19 */ /* 0x000fc60008011605 */
[----:B------:R-:W-:Y:S02]  /*67f0*/  IMAD.MOV.U32 R6, RZ, RZ, R14 ;  /* 0x000000ffff067224 */ /* 0x000fe400078e000e */
[----:B------:R-:W-:Y:S01]  /*6800*/  IMAD.MOV.U32 R5, RZ, RZ, R19 ;  /* 0x000000ffff057224 */ /* 0x000fe200078e0013 */
[----:B------:R-:W-:Y:S06]  /*6810*/  @!P1 BRA `(.L_x_183) ;  /* 0x00000000002c9947 */ /* 0x000fec0003800000 */
        /* <DEDUP_REMOVED lines=9> */
[----:B------:R-:W-:-:S04]  /*68b0*/  IMAD.WIDE.U32.X R4, R19, UR7, R4, P3 ;  /* 0x0000000713047c25 */ /* 0x000fc800098e0404 */
[----:B------:R-:W-:-:S07]  /*68c0*/  IMAD.MOV.U32 R6, RZ, RZ, R4 ;  /* 0x000000ffff067224 */ /* 0x000fce00078e0004 */
.L_x_183:
[----:B------:R-:W-:Y:S01]  /*68d0*/  ULDC UR4, c[0x0][0x648] ;  /* 0x0001920000047ab9 */ /* 0x000fe20000000800 */
[----:B------:R-:W-:Y:S01]  /*68e0*/  LOP3.LUT R4, R20, UR15, RZ, 0xc0, !PT ;  /* 0x0000000f14047c12 */ /* 0x000fe2000f8ec0ff */
[----:B------:R-:W-:Y:S01]  /*68f0*/  ULDC UR5, c[0x0][0x610] ;  /* 0x0001840000057ab9 */ /* 0x000fe20000000800 */
[----:B------:R-:W-:Y:S01]  /*6900*/  SHF.R.U64 R5, R6, UR4, R5 ;  /* 0x0000000406057c19 */ /* 0x000fe20008001205 */
[----:B------:R-:W-:Y:S01]  /*6910*/  ULDC UR4, c[0x0][0x638] ;  /* 0x00018e0000047ab9 */ /* 0x000fe20000000800 */
[----:B------:R-:W-:-:S03]  /*6920*/  LOP3.LUT R15, R15, UR14, RZ, 0xc0, !PT ;  /* 0x0000000e0f0f7c12 */ /* 0x000fc6000f8ec0ff */
[----:B------:R-:W-:Y:S02]  /*6930*/  IMAD.MOV R7, RZ, RZ, -R5 ;  /* 0x000000ffff077224 */ /* 0x000fe400078e0a05 */
[----:B------:R-:W-:Y:S02]  /*6940*/  IMAD R4, R5, UR16, R4 ;  /* 0x0000001005047c24 */ /* 0x000fe4000f8e0204 */
[----:B------:R-:W-:Y:S01]  /*6950*/  IMAD R14, R7, UR4, R14 ;  /* 0x00000004070e7c24 */ /* 0x000fe2000f8e020e */
[----:B------:R-:W-:Y:S01]  /*6960*/  ULDC UR4, c[0x0][0x600] ;  /* 0x0001800000047ab9 */ /* 0x000fe20000000800 */
[----:B------:R-:W-:Y:S02]  /*6970*/  IMAD R13, R4, UR5, R13 ;  /* 0x00000005040d7c24 */ /* 0x000fe4000f8e020d */
[----:B------:R-:W-:Y:S02]  /*6980*/  IMAD R14, R14, UR4, R15 ;  /* 0x000000040e0e7c24 */ /* 0x000fe4000f8e020f */
[----:B------:R-:W-:-:S03]  /*6990*/  IMAD.MOV.U32 R4, RZ, RZ, 0x1 ;  /* 0x00000001ff047424 */ /* 0x000fc600078e00ff */
[----:B------:R-:W-:Y:S02]  /*69a0*/  SEL R19, R14, R13, !P4 ;  /* 0x0000000d0e137207 */ /* 0x000fe40006000000 */
[----:B------:R-:W-:-:S07]  /*69b0*/  SEL R22, R13, R14, !P4 ;  /* 0x0000000e0d167207 */ /* 0x000fce0006000000 */
.L_x_181:
[----:B------:R-:W-:Y:S05]  /*69c0*/  BSYNC B1 ;  /* 0x0000000000017941 */ /* 0x000fea0003800000 */
.L_x_180:
[----:B------:R-:W-:-:S13]  /*69d0*/  LOP3.LUT P1, RZ, R4, 0xff, RZ, 0xc0, !PT ;  /* 0x000000ff04ff7812 */ /* 0x000fda000782c0ff */
[----:B------:R-:W-:Y:S05]  /*69e0*/  @P1 BRA `(.L_x_184) ;  /* 0xfffffff4002c1947 */ /* 0x000fea000383ffff */
[----:B------:R-:W-:Y:S05]  /*69f0*/  BSYNC B0 ;  /* 0x0000000000007941 */ /* 0x000fea0003800000 */
.L_x_172:
[----:B------:R-:W-:-:S03]  /*6a00*/  UMOV UR4, 0xffffffff ;  /* 0xffffffff00047882 */ /* 0x000fc60000000000 */
[----:B------:R-:W-:Y:S05]  /*6a10*/  BRA.DIV UR4, `(.L_x_185) ;  /* 0x0000000604fc7947 */ /* 0x000fea000b800000 */
[----:B------:R-:W-:-:S13]  /*6a20*/  ELECT P6, URZ, PT ;  /* 0x00000000003f782f */ /* 0x000fda00038c0000 */
.L_x_206:
[----:B------:R-:W-:Y:S04]  /*6a30*/  BSSY B0, `(.L_x_186) ;  /* 0x0000058000007945 */ /* 0x000fe80003800000 */
[----:B------:R-:W-:Y:S05]  /*6a40*/  @!P6 BRA `(.L_x_187) ;  /* 0x000000040058e947 */ /* 0x000fea0003800000 */
[----:B------:R-:W-:-:S04]  /*6a50*/  LOP3.LUT R23, R23, 0x2, RZ, 0xfc, !PT ;  /* 0x0000000217177812 */ /* 0x000fc800078efcff */
[----:B------:R-:W-:-:S13]  /*6a60*/  ISETP.NE.AND P0, PT, R23, 0x3, PT ;  /* 0x000000031700780c */ /* 0x000fda0003f05270 */
[----:B------:R-:W-:Y:S05]  /*6a70*/  @!P0 BRA `(.L_x_188) ;  /* 0x0000000000048947 */ /* 0x000fea0003800000 */
[----:B------:R-:W-:Y:S01]  /*6a80*/  BPT.TRAP 0x1 ;  /* 0x000000040000795c */ /* 0x000fe20000300000 */
.L_x_188:
[----:B------:R-:W0:Y:S01]  /*6a90*/  S2R R5, SR_CgaCtaId ;  /* 0x0000000000057919 */ /* 0x000e220000008800 */
[----:B------:R-:W-:Y:S02]  /*6aa0*/  MOV R0, 0x400 ;  /* 0x0000040000007802 */ /* 0x000fe40000000f00 */
[----:B------:R-:W-:Y:S02]  /*6ab0*/  SHF.L.U32 R2, R3, 0x1f, RZ ;  /* 0x0000001f03027819 */ /* 0x000fe400000006ff */
[----:B0-----:R-:W-:-:S05]  /*6ac0*/  LEA R5, R5, R0, 0x18 ;  /* 0x0000000005057211 */ /* 0x001fca00078ec0ff */
[----:B------:R-:W-:-:S04]  /*6ad0*/  VIADD R5, R5, 0x48 ;  /* 0x0000004805057836 */ /* 0x000fc80000000000 */
[C---:B------:R-:W-:Y:S02]  /*6ae0*/  IMAD R7, R8.reuse, 0x8, R5 ;  /* 0x0000000808077824 */ /* 0x040fe400078e0205 */
[----:B------:R-:W-:Y:S02]  /*6af0*/  VIADD R8, R8, 0x1 ;  /* 0x0000000108087836 */ /* 0x000fe40000000000 */
[----:B------:R-:W0:Y:S03]  /*6b00*/  SYNCS.PHASECHK.TRANS64.TRYWAIT P0, [R7+URZ], R2 ;  /* 0x00000002070075a7 */ /* 0x000e26000800017f */
[----:B------:R-:W-:-:S04]  /*6b10*/  ISETP.NE.AND P1, PT, R8, 0x9, PT ;  /* 0x000000090800780c */ /* 0x000fc80003f25270 */
[----:B------:R-:W-:Y:S02]  /*6b20*/  SEL R0, RZ, 0x1, P1 ;  /* 0x00000001ff007807 */ /* 0x000fe40000800000 */
[----:B------:R-:W-:Y:S02]  /*6b30*/  SEL R8, R8, RZ, P1 ;  /* 0x000000ff08087207 */ /* 0x000fe40000800000 */
[----:B------:R-:W-:-:S03]  /*6b40*/  LOP3.LUT R9, R3, R0, RZ, 0x3c, !PT ;  /* 0x0000000003097212 */ /* 0x000fc600078e3cff */
[----:B------:R-:W-:Y:S01]  /*6b50*/  IMAD R6, R8, 0x8, R5 ;  /* 0x0000000808067824 */ /* 0x000fe200078e0205 */
[----:B------:R-:W-:Y:S01]  /*6b60*/  SHF.L.U32 R3, R9, 0x1f, RZ ;  /* 0x0000001f09037819 */ /* 0x000fe200000006ff */
[----:B0-----:R-:W-:Y:S06]  /*6b70*/  @!P0 BRA `(.L_x_189) ;  /* 0x0000000400c48947 */ /* 0x001fec0003800000 */
.L_x_207:
[----:B------:R-:W1:Y:S01]  /*6b80*/  SYNCS.PHASECHK.TRANS64.TRYWAIT P0, [R6+URZ], R3 ;  /* 0x00000003060075a7 */ /* 0x000e62000800017f */
[----:B------:R-:W-:-:S05]  /*6b90*/  VIADD R0, R8, 0x1 ;  /* 0x0000000108007836 */ /* 0x000fca0000000000 */
[----:B------:R-:W-:-:S04]  /*6ba0*/  ISETP.NE.AND P1, PT, R0, 0x9, PT ;  /* 0x000000090000780c */ /* 0x000fc80003f25270 */
[----:B0-----:R-:W-:Y:S02]  /*6bb0*/  SEL R2, RZ, 0x1, P1 ;  /* 0x00000001ff027807 */ /* 0x001fe40000800000 */
[----:B------:R-:W-:Y:S02]  /*6bc0*/  SEL R0, R0, RZ, P1 ;  /* 0x000000ff00007207 */ /* 0x000fe40000800000 */
[----:B------:R-:W-:-:S03]  /*6bd0*/  LOP3.LUT R9, R9, R2, RZ, 0x3c, !PT ;  /* 0x0000000209097212 */ /* 0x000fc600078e3cff */
[----:B------:R-:W-:Y:S01]  /*6be0*/  IMAD R7, R0, 0x8, R5 ;  /* 0x0000000800077824 */ /* 0x000fe200078e0205 */
[----:B------:R-:W-:Y:S01]  /*6bf0*/  SHF.L.U32 R4, R9, 0x1f, RZ ;  /* 0x0000001f09047819 */ /* 0x000fe200000006ff */
[----:B-1----:R-:W-:Y:S06]  /*6c00*/  @!P0 BRA `(.L_x_190) ;  /* 0x0000000400b48947 */ /* 0x002fec0003800000 */
.L_x_208:
[----:B------:R-:W1:Y:S01]  /*6c10*/  SYNCS.PHASECHK.TRANS64.TRYWAIT P0, [R7+URZ], R4 ;  /* 0x00000004070075a7 */ /* 0x000e62000800017f */
[----:B------:R-:W-:-:S05]  /*6c20*/  VIADD R0, R0, 0x1 ;  /* 0x0000000100007836 */ /* 0x000fca0000000000 */
[----:B------:R-:W-:-:S04]  /*6c30*/  ISETP.NE.AND P1, PT, R0, 0x9, PT ;  /* 0x000000090000780c */ /* 0x000fc80003f25270 */
[----:B------:R-:W-:Y:S02]  /*6c40*/  SEL R2, RZ, 0x1, P1 ;  /* 0x00000001ff027807 */ /* 0x000fe40000800000 */
[----:B------:R-:W-:Y:S02]  /*6c50*/  SEL R0, R0, RZ, P1 ;  /* 0x000000ff00007207 */ /* 0x000fe40000800000 */
[----:B------:R-:W-:-:S03]  /*6c60*/  LOP3.LUT R9, R9, R2, RZ, 0x3c, !PT ;  /* 0x0000000209097212 */ /* 0x000fc600078e3cff */
[----:B0-----:R-:W-:Y:S01]  /*6c70*/  IMAD R6, R0, 0x8, R5 ;  /* 0x0000000800067824 */ /* 0x001fe200078e0205 */
[----:B------:R-:W-:Y:S01]  /*6c80*/  SHF.L.U32 R3, R9, 0x1f, RZ ;  /* 0x0000001f09037819 */ /* 0x000fe200000006ff */
[----:B-1----:R-:W-:Y:S06]  /*6c90*/  @!P0 BRA `(.L_x_191) ;  /* 0x0000000400a48947 */ /* 0x002fec0003800000 */
.L_x_209:
        /* <DEDUP_REMOVED lines=9> */
.L_x_210:
        /* <DEDUP_REMOVED lines=9> */
.L_x_211:
        /* <DEDUP_REMOVED lines=9> */
.L_x_212:
        /* <DEDUP_REMOVED lines=9> */
.L_x_213:
[----:B------:R-:W1:Y:S01]  /*6ee0*/  SYNCS.PHASECHK.TRANS64.TRYWAIT P0, [R6+URZ], R3 ;  /* 0x00000003060075a7 */ /* 0x000e62000800017f */
[----:B------:R-:W-:-:S05]  /*6ef0*/  VIADD R0, R0, 0x1 ;  /* 0x0000000100007836 */ /* 0x000fca0000000000 */
[----:B------:R-:W-:-:S04]  /*6f00*/  ISETP.NE.AND P1, PT, R0, 0x9, PT ;  /* 0x000000090000780c */ /* 0x000fc80003f25270 */
[----:B------:R-:W-:Y:S02]  /*6f10*/  SEL R2, RZ, 0x1, P1 ;  /* 0x00000001ff027807 */ /* 0x000fe40000800000 */
[----:B------:R-:W-:Y:S02]  /*6f20*/  SEL R0, R0, RZ, P1 ;  /* 0x000000ff00007207 */ /* 0x000fe40000800000 */
[----:B------:R-:W-:Y:S01]  /*6f30*/  LOP3.LUT R2, R9, R2, RZ, 0x3c, !PT ;  /* 0x0000000209027212 */ /* 0x000fe200078e3cff */
[----:B-1----:R-:W-:Y:S06]  /*6f40*/  @!P0 BRA `(.L_x_196) ;  /* 0x00000004005c8947 */ /* 0x002fec0003800000 */
.L_x_214:
[----:B------:R-:W-:Y:S01]  /*6f50*/  IMAD R5, R0, 0x8, R5 ;  /* 0x0000000800057824 */ /* 0x000fe200078e0205 */
[----:B------:R-:W-:-:S07]  /*6f60*/  SHF.L.U32 R0, R2, 0x1f, RZ ;  /* 0x0000001f02007819 */ /* 0x000fce00000006ff */
.L_x_197:
[----:B---3--:R3:W4:Y:S02]  /*6f70*/  SYNCS.PHASECHK.TRANS64.TRYWAIT P0, [R5+URZ], R0 ;  /* 0x00000000050075a7 */ /* 0x008724000800017f */
[----:B----4-:R-:W-:Y:S05]  /*6f80*/  @!P0 NANOSLEEP.SYNCS 0x989680 ;  /* 0x009896800000895d */ /* 0x010fea0003900000 */
[----:B------:R-:W4:Y:S02]  /*6f90*/  @!P0 SYNCS.PHASECHK.TRANS64 P0, [R5+URZ], R0 ;  /* 0x00000000050085a7 */ /* 0x000f24000800007f */
[----:B----4-:R-:W-:Y:S05]  /*6fa0*/  @!P0 BRA `(.L_x_197) ;  /* 0xfffffffc00f08947 */ /* 0x010fea000383ffff */
.L_x_187:
[----:B------:R-:W-:Y:S05]  /*6fb0*/  BSYNC B0 ;  /* 0x0000000000007941 */ /* 0x000fea0003800000 */
.L_x_186:
[----:B------:R-:W-:Y:S05]  /*6fc0*/  EXIT ;  /* 0x000000000000794d */ /* 0x000fea0003800000 */
.L_x_20:
[----:B0-----:R-:W-:-:S04]  /*6fd0*/  IMAD.U32 R3, RZ, RZ, UR43 ;  /* 0x0000002bff037e24 */ /* 0x001fc8000f8e00ff */
[----:B------:R0:W1:Y:S03]  /*6fe0*/  SYNCS.PHASECHK.TRANS64.TRYWAIT P0, [R3+URZ+-0x8], R0 ;  /* 0xfffff800030075a7 */ /* 0x000066000800017f */
[----:B-1----:R-:W-:Y:S05]  /*6ff0*/  @!P0 NANOSLEEP.SYNCS 0x989680 ;  /* 0x009896800000895d */ /* 0x002fea0003900000 */
[----:B------:R-:W1:Y:S02]  /*7000*/  @!P0 SYNCS.PHASECHK.TRANS64 P0, [R3+URZ+-0x8], R0 ;  /* 0xfffff800030085a7 */ /* 0x000e64000800007f */
[----:B-1----:R-:W-:Y:S05]  /*7010*/  @!P0 BRA `(.L_x_20) ;  /* 0xfffffffc00ec8947 */ /* 0x002fea000383ffff */
[----:B------:R-:W-:Y:S05]  /*7020*/  BRA `(.L_x_198) ;  /* 0xffffffa400e47947 */ /* 0x000fea000383ffff */
.L_x_25:
[----:B-1----:R1:W2:Y:S02]  /*7030*/  SYNCS.PHASECHK.TRANS64.TRYWAIT P1, [R3+URZ], R0 ;  /* 0x00000000030075a7 */ /* 0x0022a4000802017f */
[----:B--2---:R-:W-:Y:S05]  /*7040*/  @!P1 NANOSLEEP.SYNCS 0x989680 ;  /* 0x009896800000995d */ /* 0x004fea0003900000 */
[----:B------:R-:W2:Y:S02]  /*7050*/  @!P1 SYNCS.PHASECHK.TRANS64 P1, [R3+URZ], R0 ;  /* 0x00000000030095a7 */ /* 0x000ea4000802007f */
[----:B--2---:R-:W-:Y:S05]  /*7060*/  @!P1 BRA `(.L_x_25) ;  /* 0xfffffffc00f09947 */ /* 0x004fea000383ffff */
[----:B------:R-:W-:Y:S05]  /*7070*/  BRA `(.L_x_24) ;  /* 0xffffffa8005c7947 */ /* 0x000fea000383ffff */
.L_x_30:
[----:B-1----:R-:W-:-:S04]  /*7080*/  IMAD.U32 R5, RZ, RZ, UR4 ;  /* 0x00000004ff057e24 */ /* 0x002fc8000f8e00ff */
[----:B------:R1:W2:Y:S03]  /*7090*/  SYNCS.PHASECHK.TRANS64.TRYWAIT P1, [R5+URZ], R4 ;  /* 0x00000004050075a7 */ /* 0x0002a6000802017f */
[----:B--2---:R-:W-:Y:S05]  /*70a0*/  @!P1 NANOSLEEP.SYNCS 0x989680 ;  /* 0x009896800000995d */ /* 0x004fea0003900000 */
[----:B------:R-:W2:Y:S02]  /*70b0*/  @!P1 SYNCS.PHASECHK.TRANS64 P1, [R5+URZ], R4 ;  /* 0x00000004050095a7 */ /* 0x000ea4000802007f */
[----:B--2---:R-:W-:Y:S05]  /*70c0*/  @!P1 BRA `(.L_x_30) ;  /* 0xfffffffc00ec9947 */ /* 0x004fea000383ffff */
[----:B------:R-:W-:Y:S05]  /*70d0*/  BRA `(.L_x_29) ;  /* 0xffffffac002c7947 */ /* 0x000fea000383ffff */
.L_x_36:
[----:B0-----:R-:W-:-:S04]  /*70e0*/  IMAD.U32 R5, RZ, RZ, UR43 ;  /* 0x0000002bff057e24 */ /* 0x001fc8000f8e00ff */
[----:B------:R0:W1:Y:S03]  /*70f0*/  SYNCS.PHASECHK.TRANS64.TRYWAIT P0, [R5+URZ+0x8], R0 ;  /* 0x00000800050075a7 */ /* 0x000066000800017f */
[----:B-1----:R-:W-:Y:S05]  /*7100*/  @!P0 NANOSLEEP.SYNCS 0x989680 ;  /* 0x009896800000895d */ /* 0x002fea0003900000 */
[----:B------:R-:W1:Y:S02]  /*7110*/  @!P0 SYNCS.PHASECHK.TRANS64 P0, [R5+URZ+0x8], R0 ;  /* 0x00000800050085a7 */ /* 0x000e64000800007f */
[----:B-1----:R-:W-:Y:S05]  /*7120*/  @!P0 BRA `(.L_x_36) ;  /* 0xfffffffc00ec8947 */ /* 0x002fea000383ffff */
[----:B------:R-:W-:Y:S05]  /*7130*/  BRA `(.L_x_199) ;  /* 0xffffffb0006c7947 */ /* 0x000fea000383ffff */
.L_x_173:
[----:B------:R-:W-:Y:S01]  /*7140*/  BSSY B1, `(.L_x_200) ;  /* 0x0000006000017945 */ /* 0x000fe20003800000 */
[----:B------:R-:W-:-:S07]  /*7150*/  IMAD.MOV.U32 R15, RZ, RZ, -0x1 ;  /* 0xffffffffff0f7424 */ /* 0x000fce00078e00ff */
[----:B--2--5:R-:W-:Y:S05]  /*7160*/  WARPSYNC.COLLECTIVE R15, `(.L_x_201) ;  /* 0x000000000f0c7348 */ /* 0x024fea0003c00000 */
[----:B------:R-:W-:Y:S02]  /*7170*/  ELECT P6, UR62, PT ;  /* 0x00000000003e782f */ /* 0x000fe400038c0000 */
[----:B------:R-:W-:Y:S01]  /*7180*/  MOV R14, UR62 ;  /* 0x0000003e000e7c02 */ /* 0x000fe20008000f00 */
[----:B--2--5:R-:W-:Y:S10]  /*7190*/  ENDCOLLECTIVE ;  /* 0x000000000000791b */ /* 0x024ff40003800000 */
.L_x_201:
[----:B------:R-:W-:Y:S05]  /*71a0*/  BSYNC B1 ;  /* 0x0000000000017941 */ /* 0x000fea0003800000 */
.L_x_200:
[----:B------:R-:W-:Y:S05]  /*71b0*/  BRA `(.L_x_202) ;  /* 0xffffffec00447947 */ /* 0x000fea000383ffff */
.L_x_176:
[----:B0-----:R0:W1:Y:S02]  /*71c0*/  SYNCS.PHASECHK.TRANS64.TRYWAIT P1, [R15+URZ+0x48], R6 ;  /* 0x000048060f0075a7 */ /* 0x001064000802017f */
[----:B-1----:R-:W-:Y:S05]  /*71d0*/  @!P1 NANOSLEEP.SYNCS 0x989680 ;  /* 0x009896800000995d */ /* 0x002fea0003900000 */
[----:B------:R-:W1:Y:S02]  /*71e0*/  @!P1 SYNCS.PHASECHK.TRANS64 P1, [R15+URZ+0x48], R6 ;  /* 0x000048060f0095a7 */ /* 0x000e64000802007f */
[----:B-1----:R-:W-:Y:S05]  /*71f0*/  @!P1 BRA `(.L_x_176) ;  /* 0xfffffffc00f09947 */ /* 0x002fea000383ffff */
[----:B------:R-:W-:Y:S05]  /*7200*/  BRA `(.L_x_203) ;  /* 0xffffffec00807947 */ /* 0x000fea000383ffff */
.L_x_185:
[----:B------:R-:W-:Y:S01]  /*7210*/  BSSY B0, `(.L_x_204) ;  /* 0x0000006000007945 */ /* 0x000fe20003800000 */
[----:B------:R-:W-:-:S07]  /*7220*/  IMAD.MOV.U32 R15, RZ, RZ, -0x1 ;  /* 0xffffffffff0f7424 */ /* 0x000fce00078e00ff */
[----:B--2--5:R-:W-:Y:S05]  /*7230*/  WARPSYNC.COLLECTIVE R15, `(.L_x_205) ;  /* 0x000000000f0c7348 */ /* 0x024fea0003c00000 */
[----:B------:R-:W-:Y:S02]  /*7240*/  ELECT P6, UR62, PT ;  /* 0x00000000003e782f */ /* 0x000fe400038c0000 */
[----:B------:R-:W-:Y:S01]  /*7250*/  MOV R14, UR62 ;  /* 0x0000003e000e7c02 */ /* 0x000fe20008000f00 */
[----:B--2--5:R-:W-:Y:S10]  /*7260*/  ENDCOLLECTIVE ;  /* 0x000000000000791b */ /* 0x024ff40003800000 */
.L_x_205:
[----:B------:R-:W-:Y:S05]  /*7270*/  BSYNC B0 ;  /* 0x0000000000007941 */ /* 0x000fea0003800000 */
.L_x_204:
[----:B------:R-:W-:Y:S05]  /*7280*/  BRA `(.L_x_206) ;  /* 0xfffffff400e87947 */ /* 0x000fea000383ffff */
.L_x_189:
[----:B0-----:R0:W1:Y:S02]  /*7290*/  SYNCS.PHASECHK.TRANS64.TRYWAIT P0, [R7+URZ], R2 ;  /* 0x00000002070075a7 */ /* 0x001064000800017f */
[----:B-1----:R-:W-:Y:S05]  /*72a0*/  @!P0 NANOSLEEP.SYNCS 0x989680 ;  /* 0x009896800000895d */ /* 0x002fea0003900000 */
[----:B------:R-:W1:Y:S02]  /*72b0*/  @!P0 SYNCS.PHASECHK.TRANS64 P0, [R7+URZ], R2 ;  /* 0x00000002070085a7 */ /* 0x000e64000800007f */
[----:B-1----:R-:W-:Y:S05]  /*72c0*/  @!P0 BRA `(.L_x_189) ;  /* 0xfffffffc00f08947 */ /* 0x002fea000383ffff */
[----:B------:R-:W-:Y:S05]  /*72d0*/  BRA `(.L_x_207) ;  /* 0xfffffff800287947 */ /* 0x000fea000383ffff */
.L_x_190:
[----:B0-----:R0:W1:Y:S02]  /*72e0*/  SYNCS.PHASECHK.TRANS64.TRYWAIT P0, [R6+URZ], R3 ;  /* 0x00000003060075a7 */ /* 0x001064000800017f */
[----:B-1----:R-:W-:Y:S05]  /*72f0*/  @!P0 NANOSLEEP.SYNCS 0x989680 ;  /* 0x009896800000895d */ /* 0x002fea0003900000 */
[----:B------:R-:W1:Y:S02]  /*7300*/  @!P0 SYNCS.PHASECHK.TRANS64 P0, [R6+URZ], R3 ;  /* 0x00000003060085a7 */ /* 0x000e64000800007f */
[----:B-1----:R-:W-:Y:S05]  /*7310*/  @!P0 BRA `(.L_x_190) ;  /* 0xfffffffc00f08947 */ /* 0x002fea000383ffff */
[----:B------:R-:W-:Y:S05]  /*7320*/  BRA `(.L_x_208) ;  /* 0xfffffff800387947 */ /* 0x000fea000383ffff */
.L_x_191:
[----:B0-----:R0:W1:Y:S02]  /*7330*/  SYNCS.PHASECHK.TRANS64.TRYWAIT P0, [R7+URZ], R4 ;  /* 0x00000004070075a7 */ /* 0x001064000800017f */
[----:B-1----:R-:W-:Y:S05]  /*7340*/  @!P0 NANOSLEEP.SYNCS 0x989680 ;  /* 0x009896800000895d */ /* 0x002fea0003900000 */
[----:B------:R-:W1:Y:S02]  /*7350*/  @!P0 SYNCS.PHASECHK.TRANS64 P0, [R7+URZ], R4 ;  /* 0x00000004070085a7 */ /* 0x000e64000800007f */
[----:B-1----:R-:W-:Y:S05]  /*7360*/  @!P0 BRA `(.L_x_191) ;  /* 0xfffffffc00f08947 */ /* 0x002fea000383ffff */
[----:B------:R-:W-:Y:S05]  /*7370*/  BRA `(.L_x_209) ;  /* 0xfffffff800487947 */ /* 0x000fea000383ffff */
.L_x_192:
[----:B0-----:R0:W1:Y:S02]  /*7380*/  SYNCS.PHASECHK.TRANS64.TRYWAIT P0, [R6+URZ], R3 ;  /* 0x00000003060075a7 */ /* 0x001064000800017f */
[----:B-1----:R-:W-:Y:S05]  /*7390*/  @!P0 NANOSLEEP.SYNCS 0x989680 ;  /* 0x009896800000895d */ /* 0x002fea0003900000 */
[----:B------:R-:W1:Y:S02]  /*73a0*/  @!P0 SYNCS.PHASECHK.TRANS64 P0, [R6+URZ], R3 ;  /* 0x00000003060085a7 */ /* 0x000e64000800007f */
[----:B-1----:R-:W-:Y:S05]  /*73b0*/  @!P0 BRA `(.L_x_192) ;  /* 0xfffffffc00f08947 */ /* 0x002fea000383ffff */
[----:B------:R-:W-:Y:S05]  /*73c0*/  BRA `(.L_x_210) ;  /* 0xfffffff800587947 */ /* 0x000fea000383ffff */
.L_x_193:
[----:B0-----:R0:W1:Y:S02]  /*73d0*/  SYNCS.PHASECHK.TRANS64.TRYWAIT P0, [R7+URZ], R4 ;  /* 0x00000004070075a7 */ /* 0x001064000800017f */
[----:B-1----:R-:W-:Y:S05]  /*73e0*/  @!P0 NANOSLEEP.SYNCS 0x989680 ;  /* 0x009896800000895d */ /* 0x002fea0003900000 */
[----:B------:R-:W1:Y:S02]  /*73f0*/  @!P0 SYNCS.PHASECHK.TRANS64 P0, [R7+URZ], R4 ;  /* 0x00000004070085a7 */ /* 0x000e64000800007f */
[----:B-1----:R-:W-:Y:S05]  /*7400*/  @!P0 BRA `(.L_x_193) ;  /* 0xfffffffc00f08947 */ /* 0x002fea000383ffff */
[----:B------:R-:W-:Y:S05]  /*7410*/  BRA `(.L_x_211) ;  /* 0xfffffff800687947 */ /* 0x000fea000383ffff */
.L_x_194:
[----:B0-----:R0:W1:Y:S02]  /*7420*/  SYNCS.PHASECHK.TRANS64.TRYWAIT P0, [R6+URZ], R3 ;  /* 0x00000003060075a7 */ /* 0x001064000800017f */
[----:B-1----:R-:W-:Y:S05]  /*7430*/  @!P0 NANOSLEEP.SYNCS 0x989680 ;  /* 0x009896800000895d */ /* 0x002fea0003900000 */
[----:B------:R-:W1:Y:S02]  /*7440*/  @!P0 SYNCS.PHASECHK.TRANS64 P0, [R6+URZ], R3 ;  /* 0x00000003060085a7 */ /* 0x000e64000800007f */
[----:B-1----:R-:W-:Y:S05]  /*7450*/  @!P0 BRA `(.L_x_194) ;  /* 0xfffffffc00f08947 */ /* 0x002fea000383ffff */
[----:B------:R-:W-:Y:S05]  /*7460*/  BRA `(.L_x_212) ;  /* 0xfffffff800787947 */ /* 0x000fea000383ffff */
.L_x_195:
[----:B0-----:R0:W1:Y:S02]  /*7470*/  SYNCS.PHASECHK.TRANS64.TRYWAIT P0, [R7+URZ], R4 ;  /* 0x00000004070075a7 */ /* 0x001064000800017f */
[----:B-1----:R-:W-:Y:S05]  /*7480*/  @!P0 NANOSLEEP.SYNCS 0x989680 ;  /* 0x009896800000895d */ /* 0x002fea0003900000 */
[----:B------:R-:W1:Y:S02]  /*7490*/  @!P0 SYNCS.PHASECHK.TRANS64 P0, [R7+URZ], R4 ;  /* 0x00000004070085a7 */ /* 0x000e64000800007f */
[----:B-1----:R-:W-:Y:S05]  /*74a0*/  @!P0 BRA `(.L_x_195) ;  /* 0xfffffffc00f08947 */ /* 0x002fea000383ffff */
[----:B------:R-:W-:Y:S05]  /*74b0*/  BRA `(.L_x_213) ;  /* 0xfffffff800887947 */ /* 0x000fea000383ffff */
.L_x_196:
[----:B-1----:R1:W3:Y:S02]  /*74c0*/  SYNCS.PHASECHK.TRANS64.TRYWAIT P0, [R6+URZ], R3 ;  /* 0x00000003060075a7 */ /* 0x0022e4000800017f */
[----:B---3--:R-:W-:Y:S05]  /*74d0*/  @!P0 NANOSLEEP.SYNCS 0x989680 ;  /* 0x009896800000895d */ /* 0x008fea0003900000 */
[----:B------:R-:W3:Y:S02]  /*74e0*/  @!P0 SYNCS.PHASECHK.TRANS64 P0, [R6+URZ], R3 ;  /* 0x00000003060085a7 */ /* 0x000ee4000800007f */
[----:B---3--:R-:W-:Y:S05]  /*74f0*/  @!P0 BRA `(.L_x_196) ;  /* 0xfffffffc00f08947 */ /* 0x008fea000383ffff */
[----:B------:R-:W-:Y:S05]  /*7500*/  BRA `(.L_x_214) ;  /* 0xfffffff800907947 */ /* 0x000fea000383ffff */
.L_x_215:
[----:B------:R-:W-:-:S00]  /*7510*/  BRA `(.L_x_215) ;  /* 0xfffffffc00fc7947 */ /* 0x000fc0000383ffff */
[----:B------:R-:W-:-:S00]  /*7520*/  NOP ;  /* 0x0000000000007918 */ /* 0x000fc00000000000 */
        /* <DEDUP_REMOVED lines=13> */
.L_x_216:


//--------------------- .nv.global.init           --------------------------
	.section	.nv.global.init,"aw",@progbits
.nv.global.init:
	.type		$str$22,@object
	.size		$str$22,($str$23 - $str$22)
$str$22:
        /*0000*/ 	.byte	0x6b, 0x5f, 0x74, 0x69, 0x6c, 0x65, 0x5f, 0x63, 0x6f, 0x75, 0x6e, 0x74, 0x20, 0x3e, 0x3d, 0x20
        /*0010*/ 	.byte	0x31, 0x00
	.type		$str$23,@object
	.size		$str$23,(__unnamed_1 - $str$23)
$str$23:
        /*0012*/ 	.byte	0x2f, 0x74, 0x6d, 0x70, 0x2f, 0x63, 0x75, 0x74, 0x6c, 0x61, 0x73, 0x73, 0x5f, 0x73, 0x77, 0x65
        /*0022*/ 	.byte	0x65, 0x70, 0x5f, 0x73, 0x72, 0x63, 0x2f, 0x69, 0x6e, 0x63, 0x6c, 0x75, 0x64, 0x65, 0x2f, 0x63
        /*0032*/ 	.byte	0x75, 0x74, 0x6c, 0x61, 0x73, 0x73, 0x2f, 0x67, 0x65, 0x6d, 0x6d, 0x2f, 0x63, 0x6f, 0x6c, 0x6c
        /*0042*/ 	.byte	0x65, 0x63, 0x74, 0x69, 0x76, 0x65, 0x2f, 0x73, 0x6d, 0x39, 0x30, 0x5f, 0x6d, 0x6d, 0x61, 0x5f
        /*0052*/ 	.byte	0x74, 0x6d, 0x61, 0x5f, 0x67, 0x6d, 0x6d, 0x61, 0x5f, 0x73, 0x73, 0x5f, 0x77, 0x61, 0x72, 0x70
        /*0062*/ 	.byte	0x73, 0x70, 0x65, 0x63, 0x69, 0x61, 0x6c, 0x69, 0x7a, 0x65, 0x64, 0x2e, 0x68, 0x70, 0x70, 0x00
	.type		__unnamed_1,@object
	.size		__unnamed_1,(.L_0 - __unnamed_1)
__unnamed_1:
        /*0072*/ 	.byte	0x76, 0x6f, 0x69, 0x64, 0x20, 0x63, 0x75, 0x74, 0x6c, 0x61, 0x73, 0x73, 0x3a, 0x3a, 0x67, 0x65
        /* <DEDUP_REMOVED lines=172> */
        /*0b42*/ 	.byte	0x69, 0x64, 0x65, 0x6e, 0x74, 0x69, 0x74, 0x79, 0x5d, 0x00
.L_0:


//--------------------- .nv.shared._ZN7cutlass13device_kernelINS_4gemm6kernel13GemmUniversalIN4cute5tupleIJiiiiEEENS1_10collective13CollectiveMmaINS1_34MainloopSm90TmaGmmaWarpSpecializedILi9ENS5_IJNS4_1CILi1EEENSA_ILi4EEESB_EEENS1_32KernelTmaWarpSpecializedPingpongEEENS5_IJNSA_ILi64EEENSA_ILi128EEESH_EEEaNS5_IJlSB_lEEEaSJ_NS4_8TiledMMAINS4_8MMA_AtomIJNS4_4SM904GMMA27MMA_64x128x32_S32S8S8_SS_TNEEEENS4_6LayoutINS5_IJSB_SB_SB_EEENS5_IJNSA_ILi0EEESS_SS_EEEEENS5_IJNS4_10UnderscoreESV_SV_EEEEENS4_23SM90_TMA_LOAD_MULTICASTENS4_14ComposedLayoutINS4_7SwizzleILi3ELi4ELi3EEENS4_18smem_ptr_flag_bitsILi8EEENSQ_INS5_IJNSA_ILi8EEESH_EEENS5_IJSH_SB_EEEEEEEvNS4_8identityENS4_13SM90_TMA_LOADES18_vS19_EENS_8epilogue10collective6detail29Sm90TmaWarpSpecializedAdapterINS1D_15DefaultEpilogueIaSJ_SJ_NS1C_6thread17LinearCombinationIaLi1EiiLNS1H_9ScaleType4KindE0ELNS_15FloatRoundStyleE2EaEENS1_15EpilogueDefaultEEEEEvvEEEEvNT_6ParamsE --------------------------
	.section	.nv.shared._ZN7cutlass13device_kernelINS_4gemm6kernel13GemmUniversalIN4cute5tupleIJiiiiEEENS1_10collective13CollectiveMmaINS1_34MainloopSm90TmaGmmaWarpSpecializedILi9ENS5_IJNS4_1CILi1EEENSA_ILi4EEESB_EEENS1_32KernelTmaWarpSpecializedPingpongEEENS5_IJNSA_ILi64EEENSA_ILi128EEESH_EEEaNS5_IJlSB_lEEEaSJ_NS4_8TiledMMAINS4_8MMA_AtomIJNS4_4SM904GMMA27MMA_64x128x32_S32S8S8_SS_TNEEEENS4_6LayoutINS5_IJSB_SB_SB_EEENS5_IJNSA_ILi0EEESS_SS_EEEEENS5_IJNS4_10UnderscoreESV_SV_EEEEENS4_23SM90_TMA_LOAD_MULTICASTENS4_14ComposedLayoutINS4_7SwizzleILi3ELi4ELi3EEENS4_18smem_ptr_flag_bitsILi8EEENSQ_INS5_IJNSA_ILi8EEESH_EEENS5_IJSH_SB_EEEEEEEvNS4_8identityENS4_13SM90_TMA_LOADES18_vS19_EENS_8epilogue10collective6detail29Sm90TmaWarpSpecializedAdapterINS1D_15DefaultEpilogueIaSJ_SJ_NS1C_6thread17LinearCombinationIaLi1EiiLNS1H_9ScaleType4KindE0ELNS_15FloatRoundStyleE2EaEENS1_15EpilogueDefaultEEEEEvvEEEEvNT_6ParamsE,"aw",@nobits
	.sectionflags	@""
	.align	16
	.zero		1024


//--------------------- .nv.shared.reserved.0     --------------------------
	.section	.nv.shared.reserved.0,"aw",@nobits
	.weak		__nv_reservedSMEM_offset_0_alias
	.size		__nv_reservedSMEM_offset_0_alias, 0, 0
	.other		__nv_reservedSMEM_offset_0_alias,@"STO_CUDA_RESERVED_SHARED STV_DEFAULT"
__nv_reservedSMEM_offset_0_alias:
	.zero		0


//--------------------- .nv.global                --------------------------
	.section	.nv.global,"aw",@nobits
.nv.global:
	.type		_ZN40_INTERNAL_87e0b389_4_k_cu_d4756e1d_260594cute1_E,@object
	.size		_ZN40_INTERNAL_87e0b389_4_k_cu_d4756e1d_260594cute1_E,(_ZN40_INTERNAL_87e0b389_4_k_cu_d4756e1d_260594cuda3std3__45__cpo6cbeginE - _ZN40_INTERNAL_87e0b389_4_k_cu_d4756e1d_260594cute1_E)
_ZN40_INTERNAL_87e0b389_4_k_cu_d4756e1d_260594cute1_E:
	.zero		1
	.type		_ZN40_INTERNAL_87e0b389_4_k_cu_d4756e1d_260594cuda3std3__45__cpo6cbeginE,@object
	.size		_ZN40_INTERNAL_87e0b389_4_k_cu_d4756e1d_260594cuda3std3__45__cpo6cbeginE,(_ZN40_INTERNAL_87e0b389_4_k_cu_d4756e1d_260594cuda3std3__48in_placeE - _ZN40_INTERNAL_87e0b389_4_k_cu_d4756e1d_260594cuda3std3__45__cpo6cbeginE)
_ZN40_INTERNAL_87e0b389_4_k_cu_d4756e1d_260594cuda3std3__45__cpo6cbeginE:
	.zero		1
	.type		_ZN40_INTERNAL_87e0b389_4_k_cu_d4756e1d_260594cuda3std3__48in_placeE,@object
	.size		_ZN40_INTERNAL_87e0b389_4_k_cu_d4756e1d_260594cuda3std3__48in_placeE,(_ZN40_INTERNAL_87e0b389_4_k_cu_d4756e1d_260594cuda3std6ranges3__45__cpo9iter_moveE - _ZN40_INTERNAL_87e0b389_4_k_cu_d4756e1d_260594cuda3std3__48in_placeE)
_ZN40_INTERNAL_87e0b389_4_k_cu_d4756e1d_260594cuda3std3__48in_placeE:
	.zero		1
	.type		_ZN40_INTERNAL_87e0b389_4_k_cu_d4756e1d_260594cuda3std6ranges3__45__cpo9iter_moveE,@object
	.size		_ZN40_INTERNAL_87e0b389_4_k_cu_d4756e1d_260594cuda3std6ranges3__45__cpo9iter_moveE,(_ZN40_INTERNAL_87e0b389_4_k_cu_d4756e1d_260594cuda3std3__45__cpo5beginE - _ZN40_INTERNAL_87e0b389_4_k_cu_d4756e1d_260594cuda3std6ranges3__45__cpo9iter_moveE)
_ZN40_INTERNAL_87e0b389_4_k_cu_d4756e1d_260594cuda3std6ranges3__45__cpo9iter_moveE:
	.zero		1
	.type		_ZN40_INTERNAL_87e0b389_4_k_cu_d4756e1d_260594cuda3std3__45__cpo5beginE,@object
	.size		_ZN40_INTERNAL_87e0b389_4_k_cu_d4756e1d_260594cuda3std3__45__cpo5beginE,(_ZN40_INTERNAL_87e0b389_4_k_cu_d4756e1d_260594cuda3std3__442_GLOBAL__N__87e0b389_4_k_cu_d4756e1d_260596ignoreE - _ZN40_INTERNAL_87e0b389_4_k_cu_d4756e1d_260594cuda3std3__45__cpo5beginE)
_ZN40_INTERNAL_87e0b389_4_k_cu_d4756e1d_260594cuda3std3__45__cpo5beginE:
	.zero		1
	.type		_ZN40_INTERNAL_87e0b389_4_k_cu_d4756e1d_260594cuda3std3__442_GLOBAL__N__87e0b389_4_k_cu_d4756e1d_260596ignoreE,@object
	.size		_ZN40_INTERNAL_87e0b389_4_k_cu_d4756e1d_260594cuda3std3__442_GLOBAL__N__87e0b389_4_k_cu_d4756e1d_260596ignoreE,(_ZN40_INTERNAL_87e0b389_4_k_cu_d4756e1d_260594cute7productE - _ZN40_INTERNAL_87e0b389_4_k_cu_d4756e1d_260594cuda3std3__442_GLOBAL__N__87e0b389_4_k_cu_d4756e1d_260596ignoreE)
_ZN40_INTERNAL_87e0b389_4_k_cu_d4756e1d_260594cuda3std3__442_GLOBAL__N__87e0b389_4_k_cu_d4756e1d_260596ignoreE:
	.zero		1
	.type		_ZN40_INTERNAL_87e0b389_4_k_cu_d4756e1d_260594cute7productE,@object
	.size		_ZN40_INTERNAL_87e0b389_4_k_cu_d4756e1d_260594cute7productE,(_ZN40_INTERNAL_87e0b389_4_k_cu_d4756e1d_260594cuda3std3__45__cpo3endE - _ZN40_INTERNAL_87e0b389_4_k_cu_d4756e1d_260594cute7productE)
_ZN40_INTERNAL_87e0b389_4_k_cu_d4756e1d_260594cute7productE:
	.zero		1
	.type		_ZN40_INTERNAL_87e0b389_4_k_cu_d4756e1d_260594cuda3std3__45__cpo3endE,@object
	.size		_ZN40_INTERNAL_87e0b389_4_k_cu_d4756e1d_260594cuda3std3__45__cpo3endE,(_ZN40_INTERNAL_87e0b389_4_k_cu_d4756e1d_260594cuda3std3__419piecewise_constructE - _ZN40_INTERNAL_87e0b389_4_k_cu_d4756e1d_260594cuda3std3__45__cpo3endE)
_ZN40_INTERNAL_87e0b389_4_k_cu_d4756e1d_260594cuda3std3__45__cpo3endE:
	.zero		1
	.type		_ZN40_INTERNAL_87e0b389_4_k_cu_d4756e1d_260594cuda3std3__419piecewise_constructE,@object
	.size		_ZN40_INTERNAL_87e0b389_4_k_cu_d4756e1d_260594cuda3std3__419piecewise_constructE,(_ZN40_INTERNAL_87e0b389_4_k_cu_d4756e1d_260594cuda3std3__45__cpo4cendE - _ZN40_INTERNAL_87e0b389_4_k_cu_d4756e1d_260594cuda3std3__419piecewise_constructE)
_ZN40_INTERNAL_87e0b389_4_k_cu_d4756e1d_260594cuda3std3__419piecewise_constructE:
	.zero		1
	.type		_ZN40_INTERNAL_87e0b389_4_k_cu_d4756e1d_260594cuda3std3__45__cpo4cendE,@object
	.size		_ZN40_INTERNAL_87e0b389_4_k_cu_d4756e1d_260594cuda3std3__45__cpo4cendE,(_ZN40_INTERNAL_87e0b389_4_k_cu_d4756e1d_260594cuda3std6ranges3__45__cpo4swapE - _ZN40_INTERNAL_87e0b389_4_k_cu_d4756e1d_260594cuda3std3__45__cpo4cendE)
_ZN40_INTERNAL_87e0b389_4_k_cu_d4756e1d_260594cuda3std3__45__cpo4cendE:
	.zero		1
	.type		_ZN40_INTERNAL_87e0b389_4_k_cu_d4756e1d_260594cuda3std6ranges3__45__cpo4swapE,@object
	.size		_ZN40_INTERNAL_87e0b389_4_k_cu_d4756e1d_260594cuda3std6ranges3__45__cpo4swapE,(.L_8 - _ZN40_INTERNAL_87e0b389_4_k_cu_d4756e1d_260594cuda3std6ranges3__45__cpo4swapE)
_ZN40_INTERNAL_87e0b389_4_k_cu_d4756e1d_260594cuda3std6ranges3__45__cpo4swapE:
	.zero		1
.L_8:


//--------------------- .nv.constant0._ZN7cutlass13device_kernelINS_4gemm6kernel13GemmUniversalIN4cute5tupleIJiiiiEEENS1_10collective13CollectiveMmaINS1_34MainloopSm90TmaGmmaWarpSpecializedILi9ENS5_IJNS4_1CILi1EEENSA_ILi4EEESB_EEENS1_32KernelTmaWarpSpecializedPingpongEEENS5_IJNSA_ILi64EEENSA_ILi128EEESH_EEEaNS5_IJlSB_lEEEaSJ_NS4_8TiledMMAINS4_8MMA_AtomIJNS4_4SM904GMMA27MMA_64x128x32_S32S8S8_SS_TNEEEENS4_6LayoutINS5_IJSB_SB_SB_EEENS5_IJNSA_ILi0EEESS_SS_EEEEENS5_IJNS4_10UnderscoreESV_SV_EEEEENS4_23SM90_TMA_LOAD_MULTICASTENS4_14ComposedLayoutINS4_7SwizzleILi3ELi4ELi3EEENS4_18smem_ptr_flag_bitsILi8EEENSQ_INS5_IJNSA_ILi8EEESH_EEENS5_IJSH_SB_EEEEEEEvNS4_8identityENS4_13SM90_TMA_LOADES18_vS19_EENS_8epilogue10collective6detail29Sm90TmaWarpSpecializedAdapterINS1D_15DefaultEpilogueIaSJ_SJ_NS1C_6thread17LinearCombinationIaLi1EiiLNS1H_9ScaleType4KindE0ELNS_15FloatRoundStyleE2EaEENS1_15EpilogueDefaultEEEEEvvEEEEvNT_6ParamsE --------------------------
	.section	.nv.constant0._ZN7cutlass13device_kernelINS_4gemm6kernel13GemmUniversalIN4cute5tupleIJiiiiEEENS1_10collective13CollectiveMmaINS1_34MainloopSm90TmaGmmaWarpSpecializedILi9ENS5_IJNS4_1CILi1EEENSA_ILi4EEESB_EEENS1_32KernelTmaWarpSpecializedPingpongEEENS5_IJNSA_ILi64EEENSA_ILi128EEESH_EEEaNS5_IJlSB_lEEEaSJ_NS4_8TiledMMAINS4_8MMA_AtomIJNS4_4SM904GMMA27MMA_64x128x32_S32S8S8_SS_TNEEEENS4_6LayoutINS5_IJSB_SB_SB_EEENS5_IJNSA_ILi0EEESS_SS_EEEEENS5_IJNS4_10UnderscoreESV_SV_EEEEENS4_23SM90_TMA_LOAD_MULTICASTENS4_14ComposedLayoutINS4_7SwizzleILi3ELi4ELi3EEENS4_18smem_ptr_flag_bitsILi8EEENSQ_INS5_IJNSA_ILi8EEESH_EEENS5_IJSH_SB_EEEEEEEvNS4_8identityENS4_13SM90_TMA_LOADES18_vS19_EENS_8epilogue10collective6detail29Sm90TmaWarpSpecializedAdapterINS1D_15DefaultEpilogueIaSJ_SJ_NS1C_6thread17LinearCombinationIaLi1EiiLNS1H_9ScaleType4KindE0ELNS_15FloatRoundStyleE2EaEENS1_15EpilogueDefaultEEEEEvvEEEEvNT_6ParamsE,"a",@progbits
	.sectionflags	@""
	.align	4
.nv.constant0._ZN7cutlass13device_kernelINS_4gemm6kernel13GemmUniversalIN4cute5tupleIJiiiiEEENS1_10collective13CollectiveMmaINS1_34MainloopSm90TmaGmmaWarpSpecializedILi9ENS5_IJNS4_1CILi1EEENSA_ILi4EEESB_EEENS1_32KernelTmaWarpSpecializedPingpongEEENS5_IJNSA_ILi64EEENSA_ILi128EEESH_EEEaNS5_IJlSB_lEEEaSJ_NS4_8TiledMMAINS4_8MMA_AtomIJNS4_4SM904GMMA27MMA_64x128x32_S32S8S8_SS_TNEEEENS4_6LayoutINS5_IJSB_SB_SB_EEENS5_IJNSA_ILi0EEESS_SS_EEEEENS5_IJNS4_10UnderscoreESV_SV_EEEEENS4_23SM90_TMA_LOAD_MULTICASTENS4_14ComposedLayoutINS4_7SwizzleILi3ELi4ELi3EEENS4_18smem_ptr_flag_bitsILi8EEENSQ_INS5_IJNSA_ILi8EEESH_EEENS5_IJSH_SB_EEEEEEEvNS4_8identityENS4_13SM90_TMA_LOADES18_vS19_EENS_8epilogue10collective6detail29Sm90TmaWarpSpecializedAdapterINS1D_15DefaultEpilogueIaSJ_SJ_NS1C_6thread17LinearCombinationIaLi1EiiLNS1H_9ScaleType4KindE0ELNS_15FloatRoundStyleE2EaEENS1_15EpilogueDefaultEEEEEvvEEEEvNT_6ParamsE:
	.zero		1664


//--------------------- SYMBOLS --------------------------

	.type		.nv.reservedSmem.offset0,@object
	.size		.nv.reservedSmem.offset0,0x4
	.type		__assertfail,@function
